//
// Generated by NVIDIA NVVM Compiler
//
// Compiler Build ID: CL-36424714
// Cuda compilation tools, release 13.0, V13.0.88
// Based on NVVM 20.0.0
//

.version 9.0
.target sm_100
.address_size 64

	// .globl	_Z16initialise_stateiiiPKhPiS1_
.global .align 1 .u8 change;
// _ZZ16resolve_plateauxiiiPKhPiPKiS1_E7s_array has been demoted
// _ZZ16resolve_plateauxiiiPKhPiPKiS1_E7s_state has been demoted
// _ZZ16resolve_plateauxiiiPKhPiPKiS1_E8s_change has been demoted

.visible .entry _Z16initialise_stateiiiPKhPiS1_(
	.param .u32 _Z16initialise_stateiiiPKhPiS1__param_0,
	.param .u32 _Z16initialise_stateiiiPKhPiS1__param_1,
	.param .u32 _Z16initialise_stateiiiPKhPiS1__param_2,
	.param .u64 .ptr .align 1 _Z16initialise_stateiiiPKhPiS1__param_3,
	.param .u64 .ptr .align 1 _Z16initialise_stateiiiPKhPiS1__param_4,
	.param .u64 .ptr .align 1 _Z16initialise_stateiiiPKhPiS1__param_5
)
{
	.reg .pred 	%p<21>;
	.reg .b16 	%rs<34>;
	.reg .b32 	%r<56>;
	.reg .b64 	%rd<20>;

	ld.param.u32 	%r22, [_Z16initialise_stateiiiPKhPiS1__param_0];
	ld.param.u32 	%r25, [_Z16initialise_stateiiiPKhPiS1__param_1];
	ld.param.u32 	%r24, [_Z16initialise_stateiiiPKhPiS1__param_2];
	ld.param.u64 	%rd5, [_Z16initialise_stateiiiPKhPiS1__param_3];
	ld.param.u64 	%rd3, [_Z16initialise_stateiiiPKhPiS1__param_4];
	ld.param.u64 	%rd4, [_Z16initialise_stateiiiPKhPiS1__param_5];
	cvta.to.global.u64 	%rd1, %rd5;
	mov.u32 	%r26, %tid.x;
	mov.u32 	%r27, %ctaid.x;
	mov.u32 	%r28, %ntid.x;
	mad.lo.s32 	%r1, %r27, %r28, %r26;
	mov.u32 	%r29, %tid.y;
	mov.u32 	%r30, %ctaid.y;
	mov.u32 	%r31, %ntid.y;
	mad.lo.s32 	%r32, %r30, %r31, %r29;
	mov.u32 	%r33, %tid.z;
	mov.u32 	%r34, %ctaid.z;
	mov.u32 	%r35, %ntid.z;
	mad.lo.s32 	%r3, %r34, %r35, %r33;
	setp.ge.s32 	%p1, %r1, %r22;
	setp.ge.s32 	%p2, %r32, %r25;
	or.pred  	%p3, %p1, %p2;
	setp.ge.s32 	%p4, %r3, %r24;
	or.pred  	%p5, %p3, %p4;
	@%p5 bra 	$L__BB0_16;
	mul.lo.s32 	%r4, %r25, %r22;
	mad.lo.s32 	%r36, %r32, %r22, %r1;
	mad.lo.s32 	%r5, %r4, %r3, %r36;
	setp.eq.s32 	%p6, %r3, 0;
	cvt.s64.s32 	%rd6, %r5;
	add.s64 	%rd2, %rd1, %rd6;
	ld.global.u8 	%rs1, [%rd2];
	mov.u32 	%r49, %r5;
	mov.u16 	%rs29, %rs1;
	@%p6 bra 	$L__BB0_3;
	sub.s32 	%r37, %r5, %r4;
	cvt.s64.s32 	%rd7, %r37;
	add.s64 	%rd8, %rd1, %rd7;
	ld.global.u8 	%rs14, [%rd8];
	setp.gt.u16 	%p7, %rs14, %rs1;
	selp.b32 	%r49, %r5, %r37, %p7;
	min.u16 	%rs29, %rs14, %rs1;
$L__BB0_3:
	setp.eq.s32 	%p8, %r32, 0;
	@%p8 bra 	$L__BB0_5;
	sub.s32 	%r38, %r5, %r22;
	cvt.s64.s32 	%rd9, %r38;
	add.s64 	%rd10, %rd1, %rd9;
	ld.global.u8 	%rs16, [%rd10];
	and.b16  	%rs17, %rs29, 255;
	setp.gt.u16 	%p9, %rs16, %rs17;
	selp.b32 	%r49, %r49, %r38, %p9;
	min.u16 	%rs29, %rs16, %rs17;
$L__BB0_5:
	setp.lt.s32 	%p10, %r1, 1;
	@%p10 bra 	$L__BB0_7;
	ld.global.u8 	%rs18, [%rd2+-1];
	and.b16  	%rs19, %rs29, 255;
	setp.gt.u16 	%p11, %rs18, %rs19;
	add.s32 	%r39, %r5, -1;
	selp.b32 	%r49, %r49, %r39, %p11;
	min.u16 	%rs29, %rs18, %rs19;
$L__BB0_7:
	add.s32 	%r40, %r1, 1;
	setp.ge.s32 	%p12, %r40, %r22;
	@%p12 bra 	$L__BB0_9;
	ld.global.u8 	%rs20, [%rd2+1];
	and.b16  	%rs21, %rs29, 255;
	setp.gt.u16 	%p13, %rs20, %rs21;
	add.s32 	%r41, %r5, 1;
	selp.b32 	%r49, %r49, %r41, %p13;
	min.u16 	%rs29, %rs20, %rs21;
$L__BB0_9:
	add.s32 	%r42, %r32, 1;
	setp.ge.u32 	%p14, %r42, %r25;
	@%p14 bra 	$L__BB0_11;
	cvt.s64.s32 	%rd11, %r22;
	add.s64 	%rd12, %rd2, %rd11;
	ld.global.u8 	%rs22, [%rd12];
	and.b16  	%rs23, %rs29, 255;
	setp.gt.u16 	%p15, %rs22, %rs23;
	add.s32 	%r43, %r5, %r22;
	selp.b32 	%r49, %r49, %r43, %p15;
	min.u16 	%rs29, %rs22, %rs23;
$L__BB0_11:
	add.s32 	%r44, %r3, 1;
	setp.ge.u32 	%p16, %r44, %r24;
	@%p16 bra 	$L__BB0_13;
	cvt.s64.s32 	%rd13, %r4;
	add.s64 	%rd14, %rd2, %rd13;
	ld.global.u8 	%rs24, [%rd14];
	and.b16  	%rs25, %rs29, 255;
	setp.gt.u16 	%p17, %rs24, %rs25;
	add.s32 	%r45, %r5, %r4;
	selp.b32 	%r49, %r49, %r45, %p17;
	min.u16 	%rs29, %rs24, %rs25;
$L__BB0_13:
	and.b16  	%rs27, %rs29, 255;
	setp.lt.u16 	%p18, %rs27, %rs1;
	mov.b32 	%r55, 0;
	@%p18 bra 	$L__BB0_15;
	setp.gt.s32 	%p19, %r49, %r5;
	setp.lt.s32 	%p20, %r49, %r5;
	max.s32 	%r49, %r49, %r5;
	selp.b32 	%r47, 3, 1, %p20;
	selp.b32 	%r55, 2, %r47, %p19;
$L__BB0_15:
	cvta.to.global.u64 	%rd15, %rd3;
	mul.wide.s32 	%rd16, %r5, 4;
	add.s64 	%rd17, %rd15, %rd16;
	st.global.u32 	[%rd17], %r49;
	cvta.to.global.u64 	%rd18, %rd4;
	add.s64 	%rd19, %rd18, %rd16;
	st.global.u32 	[%rd19], %r55;
$L__BB0_16:
	ret;

}
	// .globl	_Z16resolve_plateauxiiiPKhPiPKiS1_
.visible .entry _Z16resolve_plateauxiiiPKhPiPKiS1_(
	.param .u32 _Z16resolve_plateauxiiiPKhPiPKiS1__param_0,
	.param .u32 _Z16resolve_plateauxiiiPKhPiPKiS1__param_1,
	.param .u32 _Z16resolve_plateauxiiiPKhPiPKiS1__param_2,
	.param .u64 .ptr .align 1 _Z16resolve_plateauxiiiPKhPiPKiS1__param_3,
	.param .u64 .ptr .align 1 _Z16resolve_plateauxiiiPKhPiPKiS1__param_4,
	.param .u64 .ptr .align 1 _Z16resolve_plateauxiiiPKhPiPKiS1__param_5,
	.param .u64 .ptr .align 1 _Z16resolve_plateauxiiiPKhPiPKiS1__param_6
)
{
	.reg .pred 	%p<94>;
	.reg .b16 	%rs<23>;
	.reg .b32 	%r<180>;
	.reg .b64 	%rd<37>;
	// demoted variable
	.shared .align 1 .b8 _ZZ16resolve_plateauxiiiPKhPiPKiS1_E7s_array[1000];
	// demoted variable
	.shared .align 4 .b8 _ZZ16resolve_plateauxiiiPKhPiPKiS1_E7s_state[4000];
	// demoted variable
	.shared .align 1 .u8 _ZZ16resolve_plateauxiiiPKhPiPKiS1_E8s_change;
	ld.param.u32 	%r97, [_Z16resolve_plateauxiiiPKhPiPKiS1__param_0];
	ld.param.u32 	%r101, [_Z16resolve_plateauxiiiPKhPiPKiS1__param_1];
	ld.param.u32 	%r102, [_Z16resolve_plateauxiiiPKhPiPKiS1__param_2];
	ld.param.u64 	%rd10, [_Z16resolve_plateauxiiiPKhPiPKiS1__param_3];
	ld.param.u64 	%rd11, [_Z16resolve_plateauxiiiPKhPiPKiS1__param_4];
	ld.param.u64 	%rd12, [_Z16resolve_plateauxiiiPKhPiPKiS1__param_5];
	cvta.to.global.u64 	%rd1, %rd12;
	cvta.to.global.u64 	%rd2, %rd10;
	cvta.to.global.u64 	%rd3, %rd11;
	mov.u32 	%r1, %tid.x;
	mov.u32 	%r103, %ctaid.x;
	mov.u32 	%r104, %ntid.x;
	mul.lo.s32 	%r2, %r103, %r104;
	add.s32 	%r3, %r2, %r1;
	mov.u32 	%r4, %tid.y;
	mov.u32 	%r105, %ctaid.y;
	mov.u32 	%r106, %ntid.y;
	mul.lo.s32 	%r5, %r105, %r106;
	add.s32 	%r107, %r5, %r4;
	mov.u32 	%r7, %tid.z;
	mov.u32 	%r108, %ctaid.z;
	mov.u32 	%r109, %ntid.z;
	mul.lo.s32 	%r8, %r108, %r109;
	add.s32 	%r110, %r8, %r7;
	setp.lt.s32 	%p15, %r3, %r97;
	setp.lt.s32 	%p16, %r107, %r101;
	and.pred  	%p17, %p15, %p16;
	setp.lt.s32 	%p18, %r110, %r102;
	and.pred  	%p1, %p17, %p18;
	mov.b64 	%rd36, 0;
	not.pred 	%p19, %p1;
	@%p19 bra 	$L__BB1_13;
	add.s32 	%r10, %r7, 1;
	add.s32 	%r11, %r4, 1;
	add.s32 	%r12, %r1, 1;
	mul.lo.s32 	%r13, %r101, %r97;
	mad.lo.s32 	%r111, %r107, %r97, %r3;
	mad.lo.s32 	%r14, %r13, %r110, %r111;
	mad.lo.s32 	%r112, %r4, 10, %r12;
	mad.lo.s32 	%r113, %r7, 100, %r112;
	add.s32 	%r162, %r113, 110;
	add.s32 	%r153, %r113, 109;
	sub.s32 	%r156, %r14, %r13;
	setp.eq.s32 	%p20, %r110, 0;
	sub.s32 	%r157, %r14, %r97;
	add.s32 	%r19, %r12, %r2;
	add.s32 	%r20, %r11, %r5;
	setp.ne.s32 	%p21, %r7, 0;
	cvt.s64.s32 	%rd36, %r14;
	mul.wide.s32 	%rd13, %r14, 4;
	add.s64 	%rd14, %rd3, %rd13;
	ld.global.u32 	%r168, [%rd14];
	add.s64 	%rd5, %rd2, %rd36;
	ld.global.u8 	%rs1, [%rd5];
	mov.u32 	%r114, _ZZ16resolve_plateauxiiiPKhPiPKiS1_E7s_array;
	add.s32 	%r22, %r114, %r153;
	add.s32 	%r23, %r114, %r162;
	st.shared.u8 	[%r23], %rs1;
	add.s64 	%rd6, %rd1, %rd13;
	ld.global.u32 	%r115, [%rd6];
	shl.b32 	%r116, %r153, 2;
	mov.u32 	%r117, _ZZ16resolve_plateauxiiiPKhPiPKiS1_E7s_state;
	add.s32 	%r24, %r117, %r116;
	st.shared.u32 	[%r24+4], %r115;
	or.pred  	%p22, %p21, %p20;
	@%p22 bra 	$L__BB1_3;
	cvt.s64.s32 	%rd15, %r156;
	add.s64 	%rd16, %rd2, %rd15;
	ld.global.u8 	%rs2, [%rd16];
	st.shared.u8 	[%r22+-99], %rs2;
	mul.wide.s32 	%rd17, %r156, 4;
	add.s64 	%rd18, %rd1, %rd17;
	ld.global.u32 	%r118, [%rd18];
	st.shared.u32 	[%r24+-396], %r118;
$L__BB1_3:
	setp.ne.s32 	%p23, %r4, 0;
	setp.eq.s32 	%p24, %r107, 0;
	or.pred  	%p25, %p23, %p24;
	@%p25 bra 	$L__BB1_5;
	cvt.s64.s32 	%rd19, %r157;
	add.s64 	%rd20, %rd2, %rd19;
	ld.global.u8 	%rs3, [%rd20];
	st.shared.u8 	[%r22+-9], %rs3;
	mul.wide.s32 	%rd21, %r157, 4;
	add.s64 	%rd22, %rd1, %rd21;
	ld.global.u32 	%r119, [%rd22];
	st.shared.u32 	[%r24+-36], %r119;
$L__BB1_5:
	setp.ne.s32 	%p26, %r1, 0;
	setp.lt.s32 	%p27, %r3, 1;
	or.pred  	%p28, %p26, %p27;
	@%p28 bra 	$L__BB1_7;
	ld.global.u8 	%rs4, [%rd5+-1];
	st.shared.u8 	[%r22], %rs4;
	ld.global.u32 	%r120, [%rd6+-4];
	st.shared.u32 	[%r24], %r120;
$L__BB1_7:
	setp.ne.s32 	%p29, %r12, 8;
	setp.ge.s32 	%p30, %r19, %r97;
	or.pred  	%p31, %p29, %p30;
	@%p31 bra 	$L__BB1_9;
	ld.global.u8 	%rs5, [%rd5+1];
	st.shared.u8 	[%r23+1], %rs5;
	ld.global.u32 	%r121, [%rd6+4];
	st.shared.u32 	[%r24+8], %r121;
$L__BB1_9:
	setp.ne.s32 	%p32, %r11, 8;
	setp.ge.u32 	%p33, %r20, %r101;
	or.pred  	%p34, %p32, %p33;
	@%p34 bra 	$L__BB1_11;
	cvt.s64.s32 	%rd23, %r97;
	add.s64 	%rd24, %rd5, %rd23;
	ld.global.u8 	%rs6, [%rd24];
	st.shared.u8 	[%r22+11], %rs6;
	mul.wide.s32 	%rd25, %r97, 4;
	add.s64 	%rd26, %rd6, %rd25;
	ld.global.u32 	%r122, [%rd26];
	st.shared.u32 	[%r24+44], %r122;
$L__BB1_11:
	mov.u32 	%r123, %tid.z;
	add.s32 	%r124, %r8, %r123;
	setp.ne.s32 	%p93, %r124, 0;
	setp.ne.s32 	%p92, %r107, 0;
	add.s32 	%r158, %r14, -1;
	setp.gt.s32 	%p91, %r3, 0;
	add.s32 	%r159, %r14, 1;
	setp.lt.s32 	%p90, %r19, %r97;
	add.s32 	%r160, %r14, %r97;
	setp.lt.u32 	%p89, %r20, %r101;
	add.s32 	%r161, %r14, %r13;
	add.s32 	%r125, %r10, %r8;
	add.s32 	%r155, %r162, -100;
	add.s32 	%r154, %r162, -10;
	add.s32 	%r152, %r162, 1;
	add.s32 	%r151, %r162, 10;
	add.s32 	%r150, %r162, 100;
	setp.ne.s32 	%p35, %r10, 8;
	setp.lt.u32 	%p88, %r125, %r102;
	not.pred 	%p37, %p88;
	or.pred  	%p38, %p35, %p37;
	@%p38 bra 	$L__BB1_13;
	cvt.s64.s32 	%rd27, %r13;
	add.s64 	%rd28, %rd5, %rd27;
	ld.global.u8 	%rs7, [%rd28];
	st.shared.u8 	[%r22+101], %rs7;
	mul.wide.s32 	%rd29, %r13, 4;
	add.s64 	%rd30, %rd6, %rd29;
	ld.global.u32 	%r126, [%rd30];
	st.shared.u32 	[%r24+404], %r126;
	mov.pred 	%p88, -1;
$L__BB1_13:
	shl.b32 	%r128, %r162, 2;
	mov.u32 	%r129, _ZZ16resolve_plateauxiiiPKhPiPKiS1_E7s_state;
	add.s32 	%r48, %r129, %r128;
	mov.u32 	%r130, _ZZ16resolve_plateauxiiiPKhPiPKiS1_E7s_array;
	add.s32 	%r49, %r130, %r162;
	shl.b32 	%r131, %r155, 2;
	add.s32 	%r50, %r129, %r131;
	add.s32 	%r51, %r130, %r155;
	shl.b32 	%r132, %r154, 2;
	add.s32 	%r52, %r129, %r132;
	add.s32 	%r53, %r130, %r154;
	shl.b32 	%r133, %r153, 2;
	add.s32 	%r54, %r129, %r133;
	add.s32 	%r55, %r130, %r153;
	shl.b32 	%r134, %r152, 2;
	add.s32 	%r56, %r129, %r134;
	add.s32 	%r57, %r130, %r152;
	shl.b32 	%r135, %r151, 2;
	add.s32 	%r58, %r129, %r135;
	add.s32 	%r59, %r130, %r151;
	shl.b32 	%r136, %r150, 2;
	add.s32 	%r60, %r129, %r136;
	add.s32 	%r61, %r130, %r150;
	not.pred 	%p43, %p93;
	not.pred 	%p50, %p92;
	not.pred 	%p57, %p91;
	not.pred 	%p64, %p90;
	not.pred 	%p71, %p89;
	not.pred 	%p78, %p88;
$L__BB1_14:
	bar.sync 	0;
	mov.b16 	%rs8, 0;
	st.shared.u8 	[_ZZ16resolve_plateauxiiiPKhPiPKiS1_E8s_change], %rs8;
	bar.sync 	0;
	@%p19 bra 	$L__BB1_36;
	ld.shared.u32 	%r179, [%r48];
	setp.lt.u32 	%p41, %r179, 2;
	@%p41 bra 	$L__BB1_36;
	ld.shared.u32 	%r137, [%r50];
	setp.gt.s32 	%p42, %r137, 0;
	or.pred  	%p44, %p43, %p42;
	mov.u32 	%r169, %r179;
	@%p44 bra 	$L__BB1_19;
	ld.shared.u8 	%rs9, [%r51];
	ld.shared.u8 	%rs10, [%r49];
	setp.ne.s16 	%p45, %rs9, %rs10;
	@%p45 bra 	$L__BB1_19;
	add.s32 	%r138, %r137, -1;
	setp.gt.s32 	%p46, %r179, 1;
	setp.lt.s32 	%p47, %r179, %r138;
	or.pred  	%p48, %p46, %p47;
	selp.b32 	%r168, %r156, %r168, %p48;
	selp.b32 	%r169, %r138, %r179, %p48;
$L__BB1_19:
	ld.shared.u32 	%r139, [%r52];
	setp.gt.s32 	%p49, %r139, 0;
	or.pred  	%p51, %p50, %p49;
	@%p51 bra 	$L__BB1_22;
	ld.shared.u8 	%rs11, [%r53];
	ld.shared.u8 	%rs12, [%r49];
	setp.ne.s16 	%p52, %rs11, %rs12;
	@%p52 bra 	$L__BB1_22;
	add.s32 	%r140, %r139, -1;
	setp.gt.s32 	%p53, %r169, 1;
	setp.lt.s32 	%p54, %r169, %r140;
	or.pred  	%p55, %p53, %p54;
	selp.b32 	%r168, %r157, %r168, %p55;
	selp.b32 	%r169, %r140, %r169, %p55;
$L__BB1_22:
	ld.shared.u32 	%r141, [%r54];
	setp.gt.s32 	%p56, %r141, 0;
	or.pred  	%p58, %p57, %p56;
	@%p58 bra 	$L__BB1_25;
	ld.shared.u8 	%rs13, [%r55];
	ld.shared.u8 	%rs14, [%r49];
	setp.ne.s16 	%p59, %rs13, %rs14;
	@%p59 bra 	$L__BB1_25;
	add.s32 	%r142, %r141, -1;
	setp.gt.s32 	%p60, %r169, 1;
	setp.lt.s32 	%p61, %r169, %r142;
	or.pred  	%p62, %p60, %p61;
	selp.b32 	%r168, %r158, %r168, %p62;
	selp.b32 	%r169, %r142, %r169, %p62;
$L__BB1_25:
	ld.shared.u32 	%r143, [%r56];
	setp.gt.s32 	%p63, %r143, 0;
	or.pred  	%p65, %p64, %p63;
	@%p65 bra 	$L__BB1_28;
	ld.shared.u8 	%rs15, [%r57];
	ld.shared.u8 	%rs16, [%r49];
	setp.ne.s16 	%p66, %rs15, %rs16;
	@%p66 bra 	$L__BB1_28;
	add.s32 	%r144, %r143, -1;
	setp.gt.s32 	%p67, %r169, 1;
	setp.lt.s32 	%p68, %r169, %r144;
	or.pred  	%p69, %p67, %p68;
	selp.b32 	%r168, %r159, %r168, %p69;
	selp.b32 	%r169, %r144, %r169, %p69;
$L__BB1_28:
	ld.shared.u32 	%r145, [%r58];
	setp.gt.s32 	%p70, %r145, 0;
	or.pred  	%p72, %p71, %p70;
	@%p72 bra 	$L__BB1_31;
	ld.shared.u8 	%rs17, [%r59];
	ld.shared.u8 	%rs18, [%r49];
	setp.ne.s16 	%p73, %rs17, %rs18;
	@%p73 bra 	$L__BB1_31;
	add.s32 	%r146, %r145, -1;
	setp.gt.s32 	%p74, %r169, 1;
	setp.lt.s32 	%p75, %r169, %r146;
	or.pred  	%p76, %p74, %p75;
	selp.b32 	%r168, %r160, %r168, %p76;
	selp.b32 	%r169, %r146, %r169, %p76;
$L__BB1_31:
	ld.shared.u32 	%r147, [%r60];
	setp.gt.s32 	%p77, %r147, 0;
	or.pred  	%p79, %p78, %p77;
	@%p79 bra 	$L__BB1_34;
	ld.shared.u8 	%rs19, [%r61];
	ld.shared.u8 	%rs20, [%r49];
	setp.ne.s16 	%p80, %rs19, %rs20;
	@%p80 bra 	$L__BB1_34;
	add.s32 	%r148, %r147, -1;
	setp.gt.s32 	%p81, %r169, 1;
	setp.lt.s32 	%p82, %r169, %r148;
	or.pred  	%p83, %p81, %p82;
	selp.b32 	%r168, %r161, %r168, %p83;
	selp.b32 	%r169, %r148, %r169, %p83;
$L__BB1_34:
	setp.eq.s32 	%p84, %r169, %r179;
	@%p84 bra 	$L__BB1_36;
	mov.b16 	%rs21, 1;
	st.shared.u8 	[_ZZ16resolve_plateauxiiiPKhPiPKiS1_E8s_change], %rs21;
	st.global.u8 	[change], %rs21;
	mov.u32 	%r179, %r169;
$L__BB1_36:
	bar.sync 	0;
	@%p19 bra 	$L__BB1_38;
	st.shared.u32 	[%r48], %r179;
$L__BB1_38:
	ld.shared.u8 	%rs22, [_ZZ16resolve_plateauxiiiPKhPiPKiS1_E8s_change];
	setp.ne.s16 	%p86, %rs22, 0;
	@%p86 bra 	$L__BB1_14;
	@%p19 bra 	$L__BB1_41;
	ld.param.u64 	%rd35, [_Z16resolve_plateauxiiiPKhPiPKiS1__param_6];
	shl.b64 	%rd31, %rd36, 2;
	add.s64 	%rd32, %rd3, %rd31;
	st.global.u32 	[%rd32], %r168;
	ld.shared.u32 	%r149, [%r48];
	cvta.to.global.u64 	%rd33, %rd35;
	add.s64 	%rd34, %rd33, %rd31;
	st.global.u32 	[%rd34], %r149;
$L__BB1_41:
	ret;

}
	// .globl	_Z16propagate_labelsiiiPi
.visible .entry _Z16propagate_labelsiiiPi(
	.param .u32 _Z16propagate_labelsiiiPi_param_0,
	.param .u32 _Z16propagate_labelsiiiPi_param_1,
	.param .u32 _Z16propagate_labelsiiiPi_param_2,
	.param .u64 .ptr .align 1 _Z16propagate_labelsiiiPi_param_3
)
{
	.reg .pred 	%p<11>;
	.reg .b16 	%rs<2>;
	.reg .b32 	%r<32>;
	.reg .b64 	%rd<7>;

	ld.param.u32 	%r12, [_Z16propagate_labelsiiiPi_param_0];
	ld.param.u32 	%r14, [_Z16propagate_labelsiiiPi_param_1];
	ld.param.u32 	%r15, [_Z16propagate_labelsiiiPi_param_2];
	ld.param.u64 	%rd3, [_Z16propagate_labelsiiiPi_param_3];
	cvta.to.global.u64 	%rd1, %rd3;
	mov.u32 	%r16, %tid.x;
	mov.u32 	%r17, %ctaid.x;
	mov.u32 	%r18, %ntid.x;
	mad.lo.s32 	%r1, %r17, %r18, %r16;
	mov.u32 	%r19, %tid.y;
	mov.u32 	%r20, %ctaid.y;
	mov.u32 	%r21, %ntid.y;
	mad.lo.s32 	%r22, %r20, %r21, %r19;
	mov.u32 	%r23, %tid.z;
	mov.u32 	%r24, %ctaid.z;
	mov.u32 	%r25, %ntid.z;
	mad.lo.s32 	%r3, %r24, %r25, %r23;
	setp.ge.s32 	%p1, %r1, %r12;
	setp.ge.s32 	%p2, %r22, %r14;
	or.pred  	%p3, %p1, %p2;
	setp.ge.s32 	%p4, %r3, %r15;
	or.pred  	%p5, %p3, %p4;
	@%p5 bra 	$L__BB2_6;
	mad.lo.s32 	%r26, %r14, %r3, %r22;
	mad.lo.s32 	%r30, %r26, %r12, %r1;
	mul.wide.s32 	%rd4, %r30, 4;
	add.s64 	%rd2, %rd1, %rd4;
	ld.global.u32 	%r5, [%rd2];
	setp.eq.s32 	%p6, %r5, %r30;
	mov.u32 	%r31, %r30;
	@%p6 bra 	$L__BB2_4;
	mov.b32 	%r28, 0;
	mov.u32 	%r30, %r5;
$L__BB2_3:
	mov.u32 	%r31, %r30;
	mul.wide.s32 	%rd5, %r31, 4;
	add.s64 	%rd6, %rd1, %rd5;
	ld.global.u32 	%r30, [%rd6];
	add.s32 	%r9, %r28, 1;
	setp.ne.s32 	%p7, %r30, %r31;
	setp.lt.u32 	%p8, %r28, 5;
	and.pred  	%p9, %p7, %p8;
	mov.u32 	%r28, %r9;
	@%p9 bra 	$L__BB2_3;
$L__BB2_4:
	st.global.u32 	[%rd2], %r30;
	setp.eq.s32 	%p10, %r30, %r31;
	@%p10 bra 	$L__BB2_6;
	mov.b16 	%rs1, 1;
	st.global.u8 	[change], %rs1;
$L__BB2_6:
	ret;

}
	// .globl	_Z20unify_plateau_labelsiiiPiPKi
.visible .entry _Z20unify_plateau_labelsiiiPiPKi(
	.param .u32 _Z20unify_plateau_labelsiiiPiPKi_param_0,
	.param .u32 _Z20unify_plateau_labelsiiiPiPKi_param_1,
	.param .u32 _Z20unify_plateau_labelsiiiPiPKi_param_2,
	.param .u64 .ptr .align 1 _Z20unify_plateau_labelsiiiPiPKi_param_3,
	.param .u64 .ptr .align 1 _Z20unify_plateau_labelsiiiPiPKi_param_4
)
{
	.reg .pred 	%p<33>;
	.reg .b16 	%rs<7>;
	.reg .b32 	%r<104>;
	.reg .b64 	%rd<50>;

	ld.param.u32 	%r29, [_Z20unify_plateau_labelsiiiPiPKi_param_0];
	ld.param.u32 	%r32, [_Z20unify_plateau_labelsiiiPiPKi_param_1];
	ld.param.u32 	%r31, [_Z20unify_plateau_labelsiiiPiPKi_param_2];
	ld.param.u64 	%rd19, [_Z20unify_plateau_labelsiiiPiPKi_param_3];
	ld.param.u64 	%rd20, [_Z20unify_plateau_labelsiiiPiPKi_param_4];
	cvta.to.global.u64 	%rd1, %rd19;
	cvta.to.global.u64 	%rd2, %rd20;
	mov.u32 	%r33, %tid.x;
	mov.u32 	%r34, %ctaid.x;
	mov.u32 	%r35, %ntid.x;
	mad.lo.s32 	%r1, %r34, %r35, %r33;
	mov.u32 	%r36, %tid.y;
	mov.u32 	%r37, %ctaid.y;
	mov.u32 	%r38, %ntid.y;
	mad.lo.s32 	%r39, %r37, %r38, %r36;
	mov.u32 	%r40, %tid.z;
	mov.u32 	%r41, %ctaid.z;
	mov.u32 	%r42, %ntid.z;
	mad.lo.s32 	%r3, %r41, %r42, %r40;
	setp.ge.s32 	%p1, %r1, %r29;
	setp.ge.s32 	%p2, %r39, %r32;
	or.pred  	%p3, %p1, %p2;
	setp.ge.s32 	%p4, %r3, %r31;
	or.pred  	%p5, %p3, %p4;
	@%p5 bra 	$L__BB3_34;
	mul.lo.s32 	%r4, %r32, %r29;
	mad.lo.s32 	%r43, %r39, %r29, %r1;
	mad.lo.s32 	%r5, %r4, %r3, %r43;
	mul.wide.s32 	%rd21, %r5, 4;
	add.s64 	%rd3, %rd2, %rd21;
	ld.global.u32 	%r44, [%rd3];
	setp.lt.s32 	%p6, %r44, 2;
	add.s64 	%rd4, %rd1, %rd21;
	@%p6 bra 	$L__BB3_32;
	sub.s32 	%r6, %r5, %r4;
	setp.eq.s32 	%p7, %r3, 0;
	sub.s32 	%r7, %r5, %r29;
	@%p7 bra 	$L__BB3_7;
	mul.wide.s32 	%rd22, %r6, 4;
	add.s64 	%rd23, %rd2, %rd22;
	ld.global.u32 	%r45, [%rd23];
	setp.lt.s32 	%p8, %r45, 2;
	@%p8 bra 	$L__BB3_7;
	ld.global.u32 	%r46, [%rd4];
	add.s64 	%rd25, %rd1, %rd22;
	ld.global.u32 	%r47, [%rd25];
	mul.wide.s32 	%rd26, %r46, 4;
	add.s64 	%rd5, %rd1, %rd26;
	ld.global.u32 	%r48, [%rd5];
	mul.wide.s32 	%rd27, %r47, 4;
	add.s64 	%rd6, %rd1, %rd27;
	ld.global.u32 	%r97, [%rd6];
	setp.eq.s32 	%p9, %r48, %r97;
	@%p9 bra 	$L__BB3_7;
$L__BB3_5:
	atom.global.min.s32 	%r49, [%rd5], %r97;
	ld.global.u32 	%r50, [%rd5];
	atom.global.min.s32 	%r51, [%rd6], %r50;
	ld.global.u32 	%r52, [%rd5];
	ld.global.u32 	%r97, [%rd6];
	setp.ne.s32 	%p10, %r52, %r97;
	@%p10 bra 	$L__BB3_5;
	mov.b16 	%rs1, 1;
	st.global.u8 	[change], %rs1;
$L__BB3_7:
	setp.eq.s32 	%p11, %r39, 0;
	@%p11 bra 	$L__BB3_12;
	mul.wide.s32 	%rd28, %r7, 4;
	add.s64 	%rd29, %rd2, %rd28;
	ld.global.u32 	%r53, [%rd29];
	setp.lt.s32 	%p12, %r53, 2;
	@%p12 bra 	$L__BB3_12;
	ld.global.u32 	%r54, [%rd4];
	add.s64 	%rd31, %rd1, %rd28;
	ld.global.u32 	%r55, [%rd31];
	mul.wide.s32 	%rd32, %r54, 4;
	add.s64 	%rd7, %rd1, %rd32;
	ld.global.u32 	%r56, [%rd7];
	mul.wide.s32 	%rd33, %r55, 4;
	add.s64 	%rd8, %rd1, %rd33;
	ld.global.u32 	%r98, [%rd8];
	setp.eq.s32 	%p13, %r56, %r98;
	@%p13 bra 	$L__BB3_12;
$L__BB3_10:
	atom.global.min.s32 	%r57, [%rd7], %r98;
	ld.global.u32 	%r58, [%rd7];
	atom.global.min.s32 	%r59, [%rd8], %r58;
	ld.global.u32 	%r60, [%rd7];
	ld.global.u32 	%r98, [%rd8];
	setp.ne.s32 	%p14, %r60, %r98;
	@%p14 bra 	$L__BB3_10;
	mov.b16 	%rs2, 1;
	st.global.u8 	[change], %rs2;
$L__BB3_12:
	setp.lt.s32 	%p15, %r1, 1;
	@%p15 bra 	$L__BB3_17;
	ld.global.u32 	%r61, [%rd3+-4];
	setp.lt.s32 	%p16, %r61, 2;
	@%p16 bra 	$L__BB3_17;
	ld.global.u32 	%r62, [%rd4];
	ld.global.u32 	%r63, [%rd4+-4];
	mul.wide.s32 	%rd34, %r62, 4;
	add.s64 	%rd9, %rd1, %rd34;
	ld.global.u32 	%r64, [%rd9];
	mul.wide.s32 	%rd35, %r63, 4;
	add.s64 	%rd10, %rd1, %rd35;
	ld.global.u32 	%r99, [%rd10];
	setp.eq.s32 	%p17, %r64, %r99;
	@%p17 bra 	$L__BB3_17;
$L__BB3_15:
	atom.global.min.s32 	%r65, [%rd9], %r99;
	ld.global.u32 	%r66, [%rd9];
	atom.global.min.s32 	%r67, [%rd10], %r66;
	ld.global.u32 	%r68, [%rd9];
	ld.global.u32 	%r99, [%rd10];
	setp.ne.s32 	%p18, %r68, %r99;
	@%p18 bra 	$L__BB3_15;
	mov.b16 	%rs3, 1;
	st.global.u8 	[change], %rs3;
$L__BB3_17:
	add.s32 	%r69, %r1, 1;
	setp.ge.s32 	%p19, %r69, %r29;
	@%p19 bra 	$L__BB3_22;
	ld.global.u32 	%r70, [%rd3+4];
	setp.lt.s32 	%p20, %r70, 2;
	@%p20 bra 	$L__BB3_22;
	ld.global.u32 	%r71, [%rd4];
	ld.global.u32 	%r72, [%rd4+4];
	mul.wide.s32 	%rd36, %r71, 4;
	add.s64 	%rd11, %rd1, %rd36;
	ld.global.u32 	%r73, [%rd11];
	mul.wide.s32 	%rd37, %r72, 4;
	add.s64 	%rd12, %rd1, %rd37;
	ld.global.u32 	%r100, [%rd12];
	setp.eq.s32 	%p21, %r73, %r100;
	@%p21 bra 	$L__BB3_22;
$L__BB3_20:
	atom.global.min.s32 	%r74, [%rd11], %r100;
	ld.global.u32 	%r75, [%rd11];
	atom.global.min.s32 	%r76, [%rd12], %r75;
	ld.global.u32 	%r77, [%rd11];
	ld.global.u32 	%r100, [%rd12];
	setp.ne.s32 	%p22, %r77, %r100;
	@%p22 bra 	$L__BB3_20;
	mov.b16 	%rs4, 1;
	st.global.u8 	[change], %rs4;
$L__BB3_22:
	add.s32 	%r78, %r39, 1;
	setp.ge.u32 	%p23, %r78, %r32;
	@%p23 bra 	$L__BB3_27;
	mul.wide.s32 	%rd13, %r29, 4;
	add.s64 	%rd38, %rd3, %rd13;
	ld.global.u32 	%r79, [%rd38];
	setp.lt.s32 	%p24, %r79, 2;
	@%p24 bra 	$L__BB3_27;
	ld.global.u32 	%r80, [%rd4];
	add.s64 	%rd39, %rd4, %rd13;
	ld.global.u32 	%r81, [%rd39];
	mul.wide.s32 	%rd40, %r80, 4;
	add.s64 	%rd14, %rd1, %rd40;
	ld.global.u32 	%r82, [%rd14];
	mul.wide.s32 	%rd41, %r81, 4;
	add.s64 	%rd15, %rd1, %rd41;
	ld.global.u32 	%r101, [%rd15];
	setp.eq.s32 	%p25, %r82, %r101;
	@%p25 bra 	$L__BB3_27;
$L__BB3_25:
	atom.global.min.s32 	%r83, [%rd14], %r101;
	ld.global.u32 	%r84, [%rd14];
	atom.global.min.s32 	%r85, [%rd15], %r84;
	ld.global.u32 	%r86, [%rd14];
	ld.global.u32 	%r101, [%rd15];
	setp.ne.s32 	%p26, %r86, %r101;
	@%p26 bra 	$L__BB3_25;
	mov.b16 	%rs5, 1;
	st.global.u8 	[change], %rs5;
$L__BB3_27:
	add.s32 	%r87, %r3, 1;
	setp.ge.u32 	%p27, %r87, %r31;
	@%p27 bra 	$L__BB3_32;
	mul.wide.s32 	%rd16, %r4, 4;
	add.s64 	%rd42, %rd3, %rd16;
	ld.global.u32 	%r88, [%rd42];
	setp.lt.s32 	%p28, %r88, 2;
	@%p28 bra 	$L__BB3_32;
	ld.global.u32 	%r89, [%rd4];
	add.s64 	%rd43, %rd4, %rd16;
	ld.global.u32 	%r90, [%rd43];
	mul.wide.s32 	%rd44, %r89, 4;
	add.s64 	%rd17, %rd1, %rd44;
	ld.global.u32 	%r91, [%rd17];
	mul.wide.s32 	%rd45, %r90, 4;
	add.s64 	%rd18, %rd1, %rd45;
	ld.global.u32 	%r102, [%rd18];
	setp.eq.s32 	%p29, %r91, %r102;
	@%p29 bra 	$L__BB3_32;
$L__BB3_30:
	atom.global.min.s32 	%r92, [%rd17], %r102;
	ld.global.u32 	%r93, [%rd17];
	atom.global.min.s32 	%r94, [%rd18], %r93;
	ld.global.u32 	%r95, [%rd17];
	ld.global.u32 	%r102, [%rd18];
	setp.ne.s32 	%p30, %r95, %r102;
	@%p30 bra 	$L__BB3_30;
	mov.b16 	%rs6, 1;
	st.global.u8 	[change], %rs6;
$L__BB3_32:
	ld.global.u32 	%r96, [%rd4];
	mul.wide.s32 	%rd46, %r96, 4;
	add.s64 	%rd47, %rd1, %rd46;
	ld.global.u32 	%r103, [%rd47];
	setp.eq.s32 	%p31, %r96, %r103;
	@%p31 bra 	$L__BB3_34;
$L__BB3_33:
	st.global.u32 	[%rd4], %r103;
	mul.wide.s32 	%rd48, %r103, 4;
	add.s64 	%rd49, %rd1, %rd48;
	ld.global.u32 	%r28, [%rd49];
	setp.ne.s32 	%p32, %r103, %r28;
	mov.u32 	%r103, %r28;
	@%p32 bra 	$L__BB3_33;
$L__BB3_34:
	ret;

}


// ===== COMPILED SASS (sm_100) =====

	.target	sm_100

	.elftype	@"ET_EXEC"


//--------------------- .note.nv.tkinfo           --------------------------
	.section	.note.nv.tkinfo,"",@"SHT_NOTE"
	.sectionflags	@"SHF_NOTE_NV_TKINFO"
	.tkinfo
        /*0018*/ 	.word	0x00000002
        /*0030*/ 	.string	""
        /*0030*/ 	.string	"ptxas"
        /*0030*/ 	.string	"Cuda compilation tools, release 13.0, V13.0.88"
        /*0030*/ 	.string	"Build cuda_13.0.r13.0/compiler.36424714_0"
        /*0030*/ 	.string	"-arch sm_100 -m 64 "



//--------------------- .note.nv.cuinfo           --------------------------
	.section	.note.nv.cuinfo,"",@"SHT_NOTE"
	.sectionflags	@"SHF_NOTE_NV_CUINFO"
        /*0018*/ 	.short	0x0002
        /*001a*/ 	.short	0x0064
        /*001c*/ 	.short	0x0082
	.zero		2


//--------------------- .nv.info                  --------------------------
	.section	.nv.info,"",@"SHT_CUDA_INFO"
	.align	4


	//----- nvinfo : EIATTR_REGCOUNT
	.align		4
        /*0000*/ 	.byte	0x04, 0x2f
        /*0002*/ 	.short	(.L_2 - .L_1)
	.align		4
.L_1:
        /*0004*/ 	.word	index@(_Z16initialise_stateiiiPKhPiS1_)
        /*0008*/ 	.word	0x00000019


	//----- nvinfo : EIATTR_FRAME_SIZE
	.align		4
.L_2:
        /*000c*/ 	.byte	0x04, 0x11
        /*000e*/ 	.short	(.L_4 - .L_3)
	.align		4
.L_3:
        /*0010*/ 	.word	index@(_Z16initialise_stateiiiPKhPiS1_)
        /*0014*/ 	.word	0x00000000


	//----- nvinfo : EIATTR_REGCOUNT
	.align		4
.L_4:
        /*0018*/ 	.byte	0x04, 0x2f
        /*001a*/ 	.short	(.L_6 - .L_5)
	.align		4
.L_5:
        /*001c*/ 	.word	index@(_Z16resolve_plateauxiiiPKhPiPKiS1_)
        /*0020*/ 	.word	0x00000020


	//----- nvinfo : EIATTR_FRAME_SIZE
	.align		4
.L_6:
        /*0024*/ 	.byte	0x04, 0x11
        /*0026*/ 	.short	(.L_8 - .L_7)
	.align		4
.L_7:
        /*0028*/ 	.word	index@(_Z16resolve_plateauxiiiPKhPiPKiS1_)
        /*002c*/ 	.word	0x00000000


	//----- nvinfo : EIATTR_REGCOUNT
	.align		4
.L_8:
        /*0030*/ 	.byte	0x04, 0x2f
        /*0032*/ 	.short	(.L_10 - .L_9)
	.align		4
.L_9:
        /*0034*/ 	.word	index@(_Z16propagate_labelsiiiPi)
        /*0038*/ 	.word	0x0000000e


	//----- nvinfo : EIATTR_FRAME_SIZE
	.align		4
.L_10:
        /*003c*/ 	.byte	0x04, 0x11
        /*003e*/ 	.short	(.L_12 - .L_11)
	.align		4
.L_11:
        /*0040*/ 	.word	index@(_Z16propagate_labelsiiiPi)
        /*0044*/ 	.word	0x00000000


	//----- nvinfo : EIATTR_REGCOUNT
	.align		4
.L_12:
        /*0048*/ 	.byte	0x04, 0x2f
        /*004a*/ 	.short	(.L_14 - .L_13)
	.align		4
.L_13:
        /*004c*/ 	.word	index@(_Z20unify_plateau_labelsiiiPiPKi)
        /*0050*/ 	.word	0x0000001c


	//----- nvinfo : EIATTR_FRAME_SIZE
	.align		4
.L_14:
        /*0054*/ 	.byte	0x04, 0x11
        /*0056*/ 	.short	(.L_16 - .L_15)
	.align		4
.L_15:
        /*0058*/ 	.word	index@(_Z20unify_plateau_labelsiiiPiPKi)
        /*005c*/ 	.word	0x00000000


	//----- nvinfo : EIATTR_MIN_STACK_SIZE
	.align		4
.L_16:
        /*0060*/ 	.byte	0x04, 0x12
        /*0062*/ 	.short	(.L_18 - .L_17)
	.align		4
.L_17:
        /*0064*/ 	.word	index@(_Z20unify_plateau_labelsiiiPiPKi)
        /*0068*/ 	.word	0x00000000


	//----- nvinfo : EIATTR_MIN_STACK_SIZE
	.align		4
.L_18:
        /*006c*/ 	.byte	0x04, 0x12
        /*006e*/ 	.short	(.L_20 - .L_19)
	.align		4
.L_19:
        /*0070*/ 	.word	index@(_Z16propagate_labelsiiiPi)
        /*0074*/ 	.word	0x00000000


	//----- nvinfo : EIATTR_MIN_STACK_SIZE
	.align		4
.L_20:
        /*0078*/ 	.byte	0x04, 0x12
        /*007a*/ 	.short	(.L_22 - .L_21)
	.align		4
.L_21:
        /*007c*/ 	.word	index@(_Z16resolve_plateauxiiiPKhPiPKiS1_)
        /*0080*/ 	.word	0x00000000


	//----- nvinfo : EIATTR_MIN_STACK_SIZE
	.align		4
.L_22:
        /*0084*/ 	.byte	0x04, 0x12
        /*0086*/ 	.short	(.L_24 - .L_23)
	.align		4
.L_23:
        /*0088*/ 	.word	index@(_Z16initialise_stateiiiPKhPiS1_)
        /*008c*/ 	.word	0x00000000
.L_24:


//--------------------- .nv.compat                --------------------------
	.section	.nv.compat,"",@"SHT_CUDA_COMPAT_INFO"
	.align	4
        /*0000*/ 	.byte	0x02, 0x09, 0x00, 0x00, 0x02, 0x02, 0x01, 0x00, 0x02, 0x05, 0x05, 0x00, 0x03, 0x07, 0x01, 0x01
        /*0010*/ 	.byte	0x02, 0x03, 0x00, 0x00, 0x02, 0x06, 0x01, 0x00, 0x04, 0x0b, 0x08, 0x00, 0x09, 0x00, 0x00, 0x00
        /*0020*/ 	.byte	0x00, 0x00, 0x00, 0x00


//--------------------- .nv.info._Z20unify_plateau_labelsiiiPiPKi --------------------------
	.section	.nv.info._Z20unify_plateau_labelsiiiPiPKi,"",@"SHT_CUDA_INFO"
	.sectionflags	@""
	.align	4


	//----- nvinfo : EIATTR_CUDA_API_VERSION
	.align		4
        /*0000*/ 	.byte	0x04, 0x37
        /*0002*/ 	.short	(.L_26 - .L_25)
.L_25:
        /*0004*/ 	.word	0x00000082


	//----- nvinfo : EIATTR_KPARAM_INFO
	.align		4
.L_26:
        /*0008*/ 	.byte	0x04, 0x17
        /*000a*/ 	.short	(.L_28 - .L_27)
.L_27:
        /*000c*/ 	.word	0x00000000
        /*0010*/ 	.short	0x0004
        /*0012*/ 	.short	0x0018
        /*0014*/ 	.byte	0x00, 0xf5, 0x21, 0x00


	//----- nvinfo : EIATTR_KPARAM_INFO
	.align		4
.L_28:
        /*0018*/ 	.byte	0x04, 0x17
        /*001a*/ 	.short	(.L_30 - .L_29)
.L_29:
        /*001c*/ 	.word	0x00000000
        /*0020*/ 	.short	0x0003
        /*0022*/ 	.short	0x0010
        /*0024*/ 	.byte	0x00, 0xf5, 0x21, 0x00


	//----- nvinfo : EIATTR_KPARAM_INFO
	.align		4
.L_30:
        /*0028*/ 	.byte	0x04, 0x17
        /*002a*/ 	.short	(.L_32 - .L_31)
.L_31:
        /*002c*/ 	.word	0x00000000
        /*0030*/ 	.short	0x0002
        /*0032*/ 	.short	0x0008
        /*0034*/ 	.byte	0x00, 0xf0, 0x11, 0x00


	//----- nvinfo : EIATTR_KPARAM_INFO
	.align		4
.L_32:
        /*0038*/ 	.byte	0x04, 0x17
        /*003a*/ 	.short	(.L_34 - .L_33)
.L_33:
        /*003c*/ 	.word	0x00000000
        /*0040*/ 	.short	0x0001
        /*0042*/ 	.short	0x0004
        /*0044*/ 	.byte	0x00, 0xf0, 0x11, 0x00


	//----- nvinfo : EIATTR_KPARAM_INFO
	.align		4
.L_34:
        /*0048*/ 	.byte	0x04, 0x17
        /*004a*/ 	.short	(.L_36 - .L_35)
.L_35:
        /*004c*/ 	.word	0x00000000
        /*0050*/ 	.short	0x0000
        /*0052*/ 	.short	0x0000
        /*0054*/ 	.byte	0x00, 0xf0, 0x11, 0x00


	//----- nvinfo : EIATTR_SPARSE_MMA_MASK
	.align		4
.L_36:
        /*0058*/ 	.byte	0x03, 0x50
        /*005a*/ 	.short	0x0000


	//----- nvinfo : EIATTR_MAXREG_COUNT
	.align		4
        /*005c*/ 	.byte	0x03, 0x1b
        /*005e*/ 	.short	0x00ff


	//----- nvinfo : EIATTR_MERCURY_ISA_VERSION
	.align		4
        /*0060*/ 	.byte	0x03, 0x5f
        /*0062*/ 	.short	0x0101


	//----- nvinfo : EIATTR_VRC_CTA_INIT_COUNT
	.align		4
        /*0064*/ 	.byte	0x02, 0x4a
	.zero		1
	.zero		1


	//----- nvinfo : EIATTR_EXIT_INSTR_OFFSETS
	.align		4
        /*0068*/ 	.byte	0x04, 0x1c
        /*006a*/ 	.short	(.L_38 - .L_37)


	//   ....[0]....
.L_37:
        /*006c*/ 	.word	0x00000120


	//   ....[1]....
        /*0070*/ 	.word	0x00000d10


	//   ....[2]....
        /*0074*/ 	.word	0x00000d90


	//----- nvinfo : EIATTR_CRS_STACK_SIZE
	.align		4
.L_38:
        /*0078*/ 	.byte	0x04, 0x1e
        /*007a*/ 	.short	(.L_40 - .L_39)
.L_39:
        /*007c*/ 	.word	0x00000000


	//----- nvinfo : EIATTR_CBANK_PARAM_SIZE
	.align		4
.L_40:
        /*0080*/ 	.byte	0x03, 0x19
        /*0082*/ 	.short	0x0020


	//----- nvinfo : EIATTR_PARAM_CBANK
	.align		4
        /*0084*/ 	.byte	0x04, 0x0a
        /*0086*/ 	.short	(.L_42 - .L_41)
	.align		4
.L_41:
        /*0088*/ 	.word	index@(.nv.constant0._Z20unify_plateau_labelsiiiPiPKi)
        /*008c*/ 	.short	0x0380
        /*008e*/ 	.short	0x0020


	//----- nvinfo : EIATTR_SW_WAR
	.align		4
.L_42:
        /*0090*/ 	.byte	0x04, 0x36
        /*0092*/ 	.short	(.L_44 - .L_43)
.L_43:
        /*0094*/ 	.word	0x00000008
.L_44:


//--------------------- .nv.info._Z16propagate_labelsiiiPi --------------------------
	.section	.nv.info._Z16propagate_labelsiiiPi,"",@"SHT_CUDA_INFO"
	.sectionflags	@""
	.align	4


	//----- nvinfo : EIATTR_CUDA_API_VERSION
	.align		4
        /*0000*/ 	.byte	0x04, 0x37
        /*0002*/ 	.short	(.L_46 - .L_45)
.L_45:
        /*0004*/ 	.word	0x00000082


	//----- nvinfo : EIATTR_KPARAM_INFO
	.align		4
.L_46:
        /*0008*/ 	.byte	0x04, 0x17
        /*000a*/ 	.short	(.L_48 - .L_47)
.L_47:
        /*000c*/ 	.word	0x00000000
        /*0010*/ 	.short	0x0003
        /*0012*/ 	.short	0x0010
        /*0014*/ 	.byte	0x00, 0xf5, 0x21, 0x00


	//----- nvinfo : EIATTR_KPARAM_INFO
	.align		4
.L_48:
        /*0018*/ 	.byte	0x04, 0x17
        /*001a*/ 	.short	(.L_50 - .L_49)
.L_49:
        /*001c*/ 	.word	0x00000000
        /*0020*/ 	.short	0x0002
        /*0022*/ 	.short	0x0008
        /*0024*/ 	.byte	0x00, 0xf0, 0x11, 0x00


	//----- nvinfo : EIATTR_KPARAM_INFO
	.align		4
.L_50:
        /*0028*/ 	.byte	0x04, 0x17
        /*002a*/ 	.short	(.L_52 - .L_51)
.L_51:
        /*002c*/ 	.word	0x00000000
        /*0030*/ 	.short	0x0001
        /*0032*/ 	.short	0x0004
        /*0034*/ 	.byte	0x00, 0xf0, 0x11, 0x00


	//----- nvinfo : EIATTR_KPARAM_INFO
	.align		4
.L_52:
        /*0038*/ 	.byte	0x04, 0x17
        /*003a*/ 	.short	(.L_54 - .L_53)
.L_53:
        /*003c*/ 	.word	0x00000000
        /*0040*/ 	.short	0x0000
        /*0042*/ 	.short	0x0000
        /*0044*/ 	.byte	0x00, 0xf0, 0x11, 0x00


	//----- nvinfo : EIATTR_SPARSE_MMA_MASK
	.align		4
.L_54:
        /*0048*/ 	.byte	0x03, 0x50
        /*004a*/ 	.short	0x0000


	//----- nvinfo : EIATTR_MAXREG_COUNT
	.align		4
        /*004c*/ 	.byte	0x03, 0x1b
        /*004e*/ 	.short	0x00ff


	//----- nvinfo : EIATTR_MERCURY_ISA_VERSION
	.align		4
        /*0050*/ 	.byte	0x03, 0x5f
        /*0052*/ 	.short	0x0101


	//----- nvinfo : EIATTR_VRC_CTA_INIT_COUNT
	.align		4
        /*0054*/ 	.byte	0x02, 0x4a
	.zero		1
	.zero		1


	//----- nvinfo : EIATTR_EXIT_INSTR_OFFSETS
	.align		4
        /*0058*/ 	.byte	0x04, 0x1c
        /*005a*/ 	.short	(.L_56 - .L_55)


	//   ....[0]....
.L_55:
        /*005c*/ 	.word	0x00000120


	//   ....[1]....
        /*0060*/ 	.word	0x000002a0


	//   ....[2]....
        /*0064*/ 	.word	0x000002e0


	//----- nvinfo : EIATTR_CRS_STACK_SIZE
	.align		4
.L_56:
        /*0068*/ 	.byte	0x04, 0x1e
        /*006a*/ 	.short	(.L_58 - .L_57)
.L_57:
        /*006c*/ 	.word	0x00000000


	//----- nvinfo : EIATTR_CBANK_PARAM_SIZE
	.align		4
.L_58:
        /*0070*/ 	.byte	0x03, 0x19
        /*0072*/ 	.short	0x0018


	//----- nvinfo : EIATTR_PARAM_CBANK
	.align		4
        /*0074*/ 	.byte	0x04, 0x0a
        /*0076*/ 	.short	(.L_60 - .L_59)
	.align		4
.L_59:
        /*0078*/ 	.word	index@(.nv.constant0._Z16propagate_labelsiiiPi)
        /*007c*/ 	.short	0x0380
        /*007e*/ 	.short	0x0018


	//----- nvinfo : EIATTR_SW_WAR
	.align		4
.L_60:
        /*0080*/ 	.byte	0x04, 0x36
        /*0082*/ 	.short	(.L_62 - .L_61)
.L_61:
        /*0084*/ 	.word	0x00000008
.L_62:


//--------------------- .nv.info._Z16resolve_plateauxiiiPKhPiPKiS1_ --------------------------
	.section	.nv.info._Z16resolve_plateauxiiiPKhPiPKiS1_,"",@"SHT_CUDA_INFO"
	.sectionflags	@""
	.align	4


	//----- nvinfo : EIATTR_CUDA_API_VERSION
	.align		4
        /*0000*/ 	.byte	0x04, 0x37
        /*0002*/ 	.short	(.L_64 - .L_63)
.L_63:
        /*0004*/ 	.word	0x00000082


	//----- nvinfo : EIATTR_KPARAM_INFO
	.align		4
.L_64:
        /*0008*/ 	.byte	0x04, 0x17
        /*000a*/ 	.short	(.L_66 - .L_65)
.L_65:
        /*000c*/ 	.word	0x00000000
        /*0010*/ 	.short	0x0006
        /*0012*/ 	.short	0x0028
        /*0014*/ 	.byte	0x00, 0xf5, 0x21, 0x00


	//----- nvinfo : EIATTR_KPARAM_INFO
	.align		4
.L_66:
        /*0018*/ 	.byte	0x04, 0x17
        /*001a*/ 	.short	(.L_68 - .L_67)
.L_67:
        /*001c*/ 	.word	0x00000000
        /*0020*/ 	.short	0x0005
        /*0022*/ 	.short	0x0020
        /*0024*/ 	.byte	0x00, 0xf5, 0x21, 0x00


	//----- nvinfo : EIATTR_KPARAM_INFO
	.align		4
.L_68:
        /*0028*/ 	.byte	0x04, 0x17
        /*002a*/ 	.short	(.L_70 - .L_69)
.L_69:
        /*002c*/ 	.word	0x00000000
        /*0030*/ 	.short	0x0004
        /*0032*/ 	.short	0x0018
        /*0034*/ 	.byte	0x00, 0xf5, 0x21, 0x00


	//----- nvinfo : EIATTR_KPARAM_INFO
	.align		4
.L_70:
        /*0038*/ 	.byte	0x04, 0x17
        /*003a*/ 	.short	(.L_72 - .L_71)
.L_71:
        /*003c*/ 	.word	0x00000000
        /*0040*/ 	.short	0x0003
        /*0042*/ 	.short	0x0010
        /*0044*/ 	.byte	0x00, 0xf5, 0x21, 0x00


	//----- nvinfo : EIATTR_KPARAM_INFO
	.align		4
.L_72:
        /*0048*/ 	.byte	0x04, 0x17
        /*004a*/ 	.short	(.L_74 - .L_73)
.L_73:
        /*004c*/ 	.word	0x00000000
        /*0050*/ 	.short	0x0002
        /*0052*/ 	.short	0x0008
        /*0054*/ 	.byte	0x00, 0xf0, 0x11, 0x00


	//----- nvinfo : EIATTR_KPARAM_INFO
	.align		4
.L_74:
        /*0058*/ 	.byte	0x04, 0x17
        /*005a*/ 	.short	(.L_76 - .L_75)
.L_75:
        /*005c*/ 	.word	0x00000000
        /*0060*/ 	.short	0x0001
        /*0062*/ 	.short	0x0004
        /*0064*/ 	.byte	0x00, 0xf0, 0x11, 0x00


	//----- nvinfo : EIATTR_KPARAM_INFO
	.align		4
.L_76:
        /*0068*/ 	.byte	0x04, 0x17
        /*006a*/ 	.short	(.L_78 - .L_77)
.L_77:
        /*006c*/ 	.word	0x00000000
        /*0070*/ 	.short	0x0000
        /*0072*/ 	.short	0x0000
        /*0074*/ 	.byte	0x00, 0xf0, 0x11, 0x00


	//----- nvinfo : EIATTR_SPARSE_MMA_MASK
	.align		4
.L_78:
        /*0078*/ 	.byte	0x03, 0x50
        /*007a*/ 	.short	0x0000


	//----- nvinfo : EIATTR_MAXREG_COUNT
	.align		4
        /*007c*/ 	.byte	0x03, 0x1b
        /*007e*/ 	.short	0x00ff


	//----- nvinfo : EIATTR_NUM_BARRIERS
	.align		4
        /*0080*/ 	.byte	0x02, 0x4c
        /*0082*/ 	.byte	0x01
	.zero		1


	//----- nvinfo : EIATTR_MERCURY_ISA_VERSION
	.align		4
        /*0084*/ 	.byte	0x03, 0x5f
        /*0086*/ 	.short	0x0101


	//----- nvinfo : EIATTR_VRC_CTA_INIT_COUNT
	.align		4
        /*0088*/ 	.byte	0x02, 0x4a
	.zero		1
	.zero		1


	//----- nvinfo : EIATTR_EXIT_INSTR_OFFSETS
	.align		4
        /*008c*/ 	.byte	0x04, 0x1c
        /*008e*/ 	.short	(.L_80 - .L_79)


	//   ....[0]....
.L_79:
        /*0090*/ 	.word	0x00000ef0


	//   ....[1]....
        /*0094*/ 	.word	0x00000fb0


	//----- nvinfo : EIATTR_CRS_STACK_SIZE
	.align		4
.L_80:
        /*0098*/ 	.byte	0x04, 0x1e
        /*009a*/ 	.short	(.L_82 - .L_81)
.L_81:
        /*009c*/ 	.word	0x00000000


	//----- nvinfo : EIATTR_CBANK_PARAM_SIZE
	.align		4
.L_82:
        /*00a0*/ 	.byte	0x03, 0x19
        /*00a2*/ 	.short	0x0030


	//----- nvinfo : EIATTR_PARAM_CBANK
	.align		4
        /*00a4*/ 	.byte	0x04, 0x0a
        /*00a6*/ 	.short	(.L_84 - .L_83)
	.align		4
.L_83:
        /*00a8*/ 	.word	index@(.nv.constant0._Z16resolve_plateauxiiiPKhPiPKiS1_)
        /*00ac*/ 	.short	0x0380
        /*00ae*/ 	.short	0x0030


	//----- nvinfo : EIATTR_SW_WAR
	.align		4
.L_84:
        /*00b0*/ 	.byte	0x04, 0x36
        /*00b2*/ 	.short	(.L_86 - .L_85)
.L_85:
        /*00b4*/ 	.word	0x00000008
.L_86:


//--------------------- .nv.info._Z16initialise_stateiiiPKhPiS1_ --------------------------
	.section	.nv.info._Z16initialise_stateiiiPKhPiS1_,"",@"SHT_CUDA_INFO"
	.sectionflags	@""
	.align	4


	//----- nvinfo : EIATTR_CUDA_API_VERSION
	.align		4
        /*0000*/ 	.byte	0x04, 0x37
        /*0002*/ 	.short	(.L_88 - .L_87)
.L_87:
        /*0004*/ 	.word	0x00000082


	//----- nvinfo : EIATTR_KPARAM_INFO
	.align		4
.L_88:
        /*0008*/ 	.byte	0x04, 0x17
        /*000a*/ 	.short	(.L_90 - .L_89)
.L_89:
        /*000c*/ 	.word	0x00000000
        /*0010*/ 	.short	0x0005
        /*0012*/ 	.short	0x0020
        /*0014*/ 	.byte	0x00, 0xf5, 0x21, 0x00


	//----- nvinfo : EIATTR_KPARAM_INFO
	.align		4
.L_90:
        /*0018*/ 	.byte	0x04, 0x17
        /*001a*/ 	.short	(.L_92 - .L_91)
.L_91:
        /*001c*/ 	.word	0x00000000
        /*0020*/ 	.short	0x0004
        /*0022*/ 	.short	0x0018
        /*0024*/ 	.byte	0x00, 0xf5, 0x21, 0x00


	//----- nvinfo : EIATTR_KPARAM_INFO
	.align		4
.L_92:
        /*0028*/ 	.byte	0x04, 0x17
        /*002a*/ 	.short	(.L_94 - .L_93)
.L_93:
        /*002c*/ 	.word	0x00000000
        /*0030*/ 	.short	0x0003
        /*0032*/ 	.short	0x0010
        /*0034*/ 	.byte	0x00, 0xf5, 0x21, 0x00


	//----- nvinfo : EIATTR_KPARAM_INFO
	.align		4
.L_94:
        /*0038*/ 	.byte	0x04, 0x17
        /*003a*/ 	.short	(.L_96 - .L_95)
.L_95:
        /*003c*/ 	.word	0x00000000
        /*0040*/ 	.short	0x0002
        /*0042*/ 	.short	0x0008
        /*0044*/ 	.byte	0x00, 0xf0, 0x11, 0x00


	//----- nvinfo : EIATTR_KPARAM_INFO
	.align		4
.L_96:
        /*0048*/ 	.byte	0x04, 0x17
        /*004a*/ 	.short	(.L_98 - .L_97)
.L_97:
        /*004c*/ 	.word	0x00000000
        /*0050*/ 	.short	0x0001
        /*0052*/ 	.short	0x0004
        /*0054*/ 	.byte	0x00, 0xf0, 0x11, 0x00


	//----- nvinfo : EIATTR_KPARAM_INFO
	.align		4
.L_98:
        /*0058*/ 	.byte	0x04, 0x17
        /*005a*/ 	.short	(.L_100 - .L_99)
.L_99:
        /*005c*/ 	.word	0x00000000
        /*0060*/ 	.short	0x0000
        /*0062*/ 	.short	0x0000
        /*0064*/ 	.byte	0x00, 0xf0, 0x11, 0x00


	//----- nvinfo : EIATTR_SPARSE_MMA_MASK
	.align		4
.L_100:
        /*0068*/ 	.byte	0x03, 0x50
        /*006a*/ 	.short	0x0000


	//----- nvinfo : EIATTR_MAXREG_COUNT
	.align		4
        /*006c*/ 	.byte	0x03, 0x1b
        /*006e*/ 	.short	0x00ff


	//----- nvinfo : EIATTR_MERCURY_ISA_VERSION
	.align		4
        /*0070*/ 	.byte	0x03, 0x5f
        /*0072*/ 	.short	0x0101


	//----- nvinfo : EIATTR_VRC_CTA_INIT_COUNT
	.align		4
        /*0074*/ 	.byte	0x02, 0x4a
	.zero		1
	.zero		1


	//----- nvinfo : EIATTR_EXIT_INSTR_OFFSETS
	.align		4
        /*0078*/ 	.byte	0x04, 0x1c
        /*007a*/ 	.short	(.L_102 - .L_101)


	//   ....[0]....
.L_101:
        /*007c*/ 	.word	0x00000120


	//   ....[1]....
        /*0080*/ 	.word	0x00000620


	//----- nvinfo : EIATTR_CBANK_PARAM_SIZE
	.align		4
.L_102:
        /*0084*/ 	.byte	0x03, 0x19
        /*0086*/ 	.short	0x0028


	//----- nvinfo : EIATTR_PARAM_CBANK
	.align		4
        /*0088*/ 	.byte	0x04, 0x0a
        /*008a*/ 	.short	(.L_104 - .L_103)
	.align		4
.L_103:
        /*008c*/ 	.word	index@(.nv.constant0._Z16initialise_stateiiiPKhPiS1_)
        /*0090*/ 	.short	0x0380
        /*0092*/ 	.short	0x0028


	//----- nvinfo : EIATTR_SW_WAR
	.align		4
.L_104:
        /*0094*/ 	.byte	0x04, 0x36
        /*0096*/ 	.short	(.L_106 - .L_105)
.L_105:
        /*0098*/ 	.word	0x00000008
.L_106:


//--------------------- .nv.callgraph             --------------------------
	.section	.nv.callgraph,"",@"SHT_CUDA_CALLGRAPH"
	.align	4
	.sectionentsize	8
	.align		4
        /*0000*/ 	.word	0x00000000
	.align		4
        /*0004*/ 	.word	0xffffffff
	.align		4
        /*0008*/ 	.word	0x00000000
	.align		4
        /*000c*/ 	.word	0xfffffffe
	.align		4
        /*0010*/ 	.word	0x00000000
	.align		4
        /*0014*/ 	.word	0xfffffffd
	.align		4
        /*0018*/ 	.word	0x00000000
	.align		4
        /*001c*/ 	.word	0xfffffffc


//--------------------- .nv.constant4             --------------------------
	.section	.nv.constant4,"a",@progbits
	.align	8
	.align		8
.nv.constant4:
        /*0000*/ 	.dword	change


//--------------------- .text._Z20unify_plateau_labelsiiiPiPKi --------------------------
	.section	.text._Z20unify_plateau_labelsiiiPiPKi,"ax",@progbits
	.align	128
        .global         _Z20unify_plateau_labelsiiiPiPKi
        .type           _Z20unify_plateau_labelsiiiPiPKi,@function
        .size           _Z20unify_plateau_labelsiiiPiPKi,(.L_x_50 - _Z20unify_plateau_labelsiiiPiPKi)
        .other          _Z20unify_plateau_labelsiiiPiPKi,@"STO_CUDA_ENTRY STV_DEFAULT"
_Z20unify_plateau_labelsiiiPiPKi:
.text._Z20unify_plateau_labelsiiiPiPKi:
[----:B------:R-:W-:Y:S01]  /*0000*/  LDC R1, c[0x0][0x37c] ;  /* 0x0000df00ff017b82 */ /* 0x000fe20000000800 */
[----:B------:R-:W0:Y:S07]  /*0010*/  S2R R0, SR_TID.Y ;  /* 0x0000000000007919 */ /* 0x000e2e0000002200 */
[----:B------:R-:W1:Y:S01]  /*0020*/  LDC R2, c[0x0][0x360] ;  /* 0x0000d800ff027b82 */ /* 0x000e620000000800 */
[----:B------:R-:W2:Y:S01]  /*0030*/  LDCU UR7, c[0x0][0x388] ;  /* 0x00007100ff0777ac */ /* 0x000ea20008000800 */
[----:B------:R-:W1:Y:S01]  /*0040*/  S2R R13, SR_TID.X ;  /* 0x00000000000d7919 */ /* 0x000e620000002100 */
[----:B------:R-:W3:Y:S05]  /*0050*/  S2R R10, SR_TID.Z ;  /* 0x00000000000a7919 */ /* 0x000eea0000002300 */
[----:B------:R-:W0:Y:S08]  /*0060*/  S2UR UR5, SR_CTAID.Y ;  /* 0x00000000000579c3 */ /* 0x000e300000002600 */
[----:B------:R-:W0:Y:S08]  /*0070*/  LDC R3, c[0x0][0x364] ;  /* 0x0000d900ff037b82 */ /* 0x000e300000000800 */
[----:B------:R-:W1:Y:S08]  /*0080*/  S2UR UR4, SR_CTAID.X ;  /* 0x00000000000479c3 */ /* 0x000e700000002500 */
[----:B------:R-:W4:Y:S08]  /*0090*/  LDC.64 R8, c[0x0][0x380] ;  /* 0x0000e000ff087b82 */ /* 0x000f300000000a00 */
[----:B------:R-:W3:Y:S01]  /*00a0*/  S2UR UR6, SR_CTAID.Z ;  /* 0x00000000000679c3 */ /* 0x000ee20000002700 */
[----:B0-----:R-:W-:-:S07]  /*00b0*/  IMAD R0, R3, UR5, R0 ;  /* 0x0000000503007c24 */ /* 0x001fce000f8e0200 */
[----:B------:R-:W3:Y:S01]  /*00c0*/  LDC R5, c[0x0][0x368] ;  /* 0x0000da00ff057b82 */ /* 0x000ee20000000800 */
[----:B-1----:R-:W-:Y:S01]  /*00d0*/  IMAD R13, R2, UR4, R13 ;  /* 0x00000004020d7c24 */ /* 0x002fe2000f8e020d */
[----:B----4-:R-:W-:-:S04]  /*00e0*/  ISETP.GE.AND P0, PT, R0, R9, PT ;  /* 0x000000090000720c */ /* 0x010fc80003f06270 */
[----:B------:R-:W-:Y:S01]  /*00f0*/  ISETP.GE.OR P0, PT, R13, R8, P0 ;  /* 0x000000080d00720c */ /* 0x000fe20000706670 */
[----:B---3--:R-:W-:-:S05]  /*0100*/  IMAD R10, R5, UR6, R10 ;  /* 0x00000006050a7c24 */ /* 0x008fca000f8e020a */
[----:B--2---:R-:W-:-:S13]  /*0110*/  ISETP.GE.OR P0, PT, R10, UR7, P0 ;  /* 0x000000070a007c0c */ /* 0x004fda0008706670 */
[----:B------:R-:W-:Y:S05]  /*0120*/  @P0 EXIT ;  /* 0x000000000000094d */ /* 0x000fea0003800000 */
[----:B------:R-:W0:Y:S01]  /*0130*/  LDC.64 R14, c[0x0][0x398] ;  /* 0x0000e600ff0e7b82 */ /* 0x000e220000000a00 */
[----:B------:R-:W1:Y:S01]  /*0140*/  LDCU.64 UR4, c[0x0][0x358] ;  /* 0x00006b00ff0477ac */ /* 0x000e620008000a00 */
[-C--:B------:R-:W-:Y:S02]  /*0150*/  IMAD R11, R9, R8.reuse, RZ ;  /* 0x00000008090b7224 */ /* 0x080fe400078e02ff */
[----:B------:R-:W-:-:S04]  /*0160*/  IMAD R2, R0, R8, R13 ;  /* 0x0000000800027224 */ /* 0x000fc800078e020d */
[----:B------:R-:W-:Y:S01]  /*0170*/  IMAD R19, R10, R11, R2 ;  /* 0x0000000b0a137224 */ /* 0x000fe200078e0202 */
[----:B------:R-:W2:Y:S03]  /*0180*/  LDC.64 R4, c[0x0][0x390] ;  /* 0x0000e400ff047b82 */ /* 0x000ea60000000a00 */
[----:B0-----:R-:W-:-:S05]  /*0190*/  IMAD.WIDE R6, R19, 0x4, R14 ;  /* 0x0000000413067825 */ /* 0x001fca00078e020e */
[----:B-1----:R-:W3:Y:S01]  /*01a0*/  LDG.E R2, desc[UR4][R6.64] ;  /* 0x0000000406027981 */ /* 0x002ee2000c1e1900 */
[----:B------:R-:W-:Y:S01]  /*01b0*/  BSSY.RECONVERGENT B0, `(.L_x_0) ;  /* 0x00000b1000007945 */ /* 0x000fe20003800200 */
[----:B---3--:R-:W-:Y:S01]  /*01c0*/  ISETP.GE.AND P0, PT, R2, 0x2, PT ;  /* 0x000000020200780c */ /* 0x008fe20003f06270 */
[----:B--2---:R-:W-:-:S12]  /*01d0*/  IMAD.WIDE R2, R19, 0x4, R4 ;  /* 0x0000000413027825 */ /* 0x004fd800078e0204 */
[----:B------:R-:W-:Y:S05]  /*01e0*/  @!P0 BRA `(.L_x_1) ;  /* 0x0000000800b48947 */ /* 0x000fea0003800000 */
[----:B------:R-:W-:Y:S01]  /*01f0*/  ISETP.NE.AND P0, PT, R10, RZ, PT ;  /* 0x000000ff0a00720c */ /* 0x000fe20003f05270 */
[----:B------:R-:W-:Y:S01]  /*0200*/  BSSY.RECONVERGENT B1, `(.L_x_2) ;  /* 0x000001d000017945 */ /* 0x000fe20003800200 */
[----:B------:R-:W-:-:S11]  /*0210*/  IADD3 R17, PT, PT, R19, -R8, RZ ;  /* 0x8000000813117210 */ /* 0x000fd60007ffe0ff */
[----:B------:R-:W-:Y:S05]  /*0220*/  @!P0 BRA `(.L_x_3) ;  /* 0x0000000000688947 */ /* 0x000fea0003800000 */
[----:B------:R-:W-:-:S05]  /*0230*/  IADD3 R23, PT, PT, -R11, R19, RZ ;  /* 0x000000130b177210 */ /* 0x000fca0007ffe1ff */
[----:B------:R-:W-:-:S06]  /*0240*/  IMAD.WIDE R18, R23, 0x4, R14 ;  /* 0x0000000417127825 */ /* 0x000fcc00078e020e */
[----:B------:R-:W2:Y:S02]  /*0250*/  LDG.E R18, desc[UR4][R18.64] ;  /* 0x0000000412127981 */ /* 0x000ea4000c1e1900 */
[----:B--2---:R-:W-:-:S13]  /*0260*/  ISETP.GE.AND P0, PT, R18, 0x2, PT ;  /* 0x000000021200780c */ /* 0x004fda0003f06270 */
[----:B------:R-:W-:Y:S05]  /*0270*/  @!P0 BRA `(.L_x_3) ;  /* 0x0000000000548947 */ /* 0x000fea0003800000 */
[--C-:B------:R-:W-:Y:S01]  /*0280*/  IMAD.WIDE R22, R23, 0x4, R4.reuse ;  /* 0x0000000417167825 */ /* 0x100fe200078e0204 */
[----:B------:R-:W2:Y:S04]  /*0290*/  LDG.E R19, desc[UR4][R2.64] ;  /* 0x0000000402137981 */ /* 0x000ea8000c1e1900 */
[----:B------:R-:W3:Y:S01]  /*02a0*/  LDG.E R21, desc[UR4][R22.64] ;  /* 0x0000000416157981 */ /* 0x000ee2000c1e1900 */
[----:B--2---:R-:W-:-:S04]  /*02b0*/  IMAD.WIDE R18, R19, 0x4, R4 ;  /* 0x0000000413127825 */ /* 0x004fc800078e0204 */
[----:B---3--:R-:W-:Y:S01]  /*02c0*/  IMAD.WIDE R20, R21, 0x4, R4 ;  /* 0x0000000415147825 */ /* 0x008fe200078e0204 */
[----:B------:R-:W2:Y:S04]  /*02d0*/  LDG.E R12, desc[UR4][R18.64] ;  /* 0x00000004120c7981 */ /* 0x000ea8000c1e1900 */
[----:B------:R-:W2:Y:S02]  /*02e0*/  LDG.E R25, desc[UR4][R20.64] ;  /* 0x0000000414197981 */ /* 0x000ea4000c1e1900 */
[----:B--2---:R-:W-:-:S13]  /*02f0*/  ISETP.NE.AND P0, PT, R12, R25, PT ;  /* 0x000000190c00720c */ /* 0x004fda0003f05270 */
[----:B------:R-:W-:Y:S05]  /*0300*/  @!P0 BRA `(.L_x_3) ;  /* 0x0000000000308947 */ /* 0x000fea0003800000 */
[----:B------:R-:W-:Y:S01]  /*0310*/  BSSY.RECONVERGENT B2, `(.L_x_4) ;  /* 0x0000008000027945 */ /* 0x000fe20003800200 */
.L_x_5:
[----:B------:R0:W-:Y:S04]  /*0320*/  REDG.E.MIN.S32.STRONG.GPU desc[UR4][R18.64], R25 ;  /* 0x000000191200798e */ /* 0x0001e8000c92e304 */
[----:B------:R-:W2:Y:S04]  /*0330*/  LDG.E R23, desc[UR4][R18.64] ;  /* 0x0000000412177981 */ /* 0x000ea8000c1e1900 */
[----:B--2---:R1:W-:Y:S04]  /*0340*/  REDG.E.MIN.S32.STRONG.GPU desc[UR4][R20.64], R23 ;  /* 0x000000171400798e */ /* 0x0043e8000c92e304 */
[----:B------:R-:W2:Y:S04]  /*0350*/  LDG.E R12, desc[UR4][R18.64] ;  /* 0x00000004120c7981 */ /* 0x000ea8000c1e1900 */
[----:B0-----:R-:W2:Y:S02]  /*0360*/  LDG.E R25, desc[UR4][R20.64] ;  /* 0x0000000414197981 */ /* 0x001ea4000c1e1900 */
[----:B--2---:R-:W-:-:S13]  /*0370*/  ISETP.NE.AND P0, PT, R12, R25, PT ;  /* 0x000000190c00720c */ /* 0x004fda0003f05270 */
[----:B-1----:R-:W-:Y:S05]  /*0380*/  @P0 BRA `(.L_x_5) ;  /* 0xfffffffc00e40947 */ /* 0x002fea000383ffff */
[----:B------:R-:W-:Y:S05]  /*0390*/  BSYNC.RECONVERGENT B2 ;  /* 0x0000000000027941 */ /* 0x000fea0003800200 */
.L_x_4:
[----:B------:R-:W0:Y:S01]  /*03a0*/  LDC.64 R18, c[0x4][RZ] ;  /* 0x01000000ff127b82 */ /* 0x000e220000000a00 */
[----:B------:R-:W-:-:S05]  /*03b0*/  IMAD.MOV.U32 R12, RZ, RZ, 0x1 ;  /* 0x00000001ff0c7424 */ /* 0x000fca00078e00ff */
[----:B0-----:R0:W-:Y:S02]  /*03c0*/  STG.E.U8 desc[UR4][R18.64], R12 ;  /* 0x0000000c12007986 */ /* 0x0011e4000c101104 */
.L_x_3:
[----:B------:R-:W-:Y:S05]  /*03d0*/  BSYNC.RECONVERGENT B1 ;  /* 0x0000000000017941 */ /* 0x000fea0003800200 */
.L_x_2:
[----:B------:R-:W-:Y:S01]  /*03e0*/  ISETP.NE.AND P0, PT, R0, RZ, PT ;  /* 0x000000ff0000720c */ /* 0x000fe20003f05270 */
[----:B------:R-:W-:-:S12]  /*03f0*/  BSSY.RECONVERGENT B1, `(.L_x_6) ;  /* 0x000001b000017945 */ /* 0x000fd80003800200 */
[----:B------:R-:W-:Y:S05]  /*0400*/  @!P0 BRA `(.L_x_7) ;  /* 0x0000000000648947 */ /* 0x000fea0003800000 */
[----:B------:R-:W-:-:S06]  /*0410*/  IMAD.WIDE R14, R17, 0x4, R14 ;  /* 0x00000004110e7825 */ /* 0x000fcc00078e020e */
[----:B------:R-:W2:Y:S02]  /*0420*/  LDG.E R14, desc[UR4][R14.64] ;  /* 0x000000040e0e7981 */ /* 0x000ea4000c1e1900 */
[----:B--2---:R-:W-:-:S13]  /*0430*/  ISETP.GE.AND P0, PT, R14, 0x2, PT ;  /* 0x000000020e00780c */ /* 0x004fda0003f06270 */
[----:B------:R-:W-:Y:S05]  /*0440*/  @!P0 BRA `(.L_x_7) ;  /* 0x0000000000548947 */ /* 0x000fea0003800000 */
[--C-:B0-----:R-:W-:Y:S01]  /*0450*/  IMAD.WIDE R18, R17, 0x4, R4.reuse ;  /* 0x0000000411127825 */ /* 0x101fe200078e0204 */
        /* <DEDUP_REMOVED lines=9> */
.L_x_9:
        /* <DEDUP_REMOVED lines=8> */
.L_x_8:
[----:B------:R-:W0:Y:S01]  /*0570*/  LDC.64 R14, c[0x4][RZ] ;  /* 0x01000000ff0e7b82 */ /* 0x000e220000000a00 */
[----:B------:R-:W-:-:S05]  /*0580*/  HFMA2 R12, -RZ, RZ, 0, 5.9604644775390625e-08 ;  /* 0x00000001ff0c7431 */ /* 0x000fca00000001ff */
[----:B0-----:R1:W-:Y:S02]  /*0590*/  STG.E.U8 desc[UR4][R14.64], R12 ;  /* 0x0000000c0e007986 */ /* 0x0013e4000c101104 */
.L_x_7:
[----:B------:R-:W-:Y:S05]  /*05a0*/  BSYNC.RECONVERGENT B1 ;  /* 0x0000000000017941 */ /* 0x000fea0003800200 */
.L_x_6:
[----:B------:R-:W-:Y:S01]  /*05b0*/  ISETP.GE.AND P0, PT, R13, 0x1, PT ;  /* 0x000000010d00780c */ /* 0x000fe20003f06270 */
[----:B------:R-:W-:-:S12]  /*05c0*/  BSSY.RECONVERGENT B1, `(.L_x_10) ;  /* 0x0000019000017945 */ /* 0x000fd80003800200 */
[----:B------:R-:W-:Y:S05]  /*05d0*/  @!P0 BRA `(.L_x_11) ;  /* 0x00000000005c8947 */ /* 0x000fea0003800000 */
[----:B01----:R-:W2:Y:S02]  /*05e0*/  LDG.E R12, desc[UR4][R6.64+-0x4] ;  /* 0xfffffc04060c7981 */ /* 0x003ea4000c1e1900 */
[----:B--2---:R-:W-:-:S13]  /*05f0*/  ISETP.GE.AND P0, PT, R12, 0x2, PT ;  /* 0x000000020c00780c */ /* 0x004fda0003f06270 */
[----:B------:R-:W-:Y:S05]  /*0600*/  @!P0 BRA `(.L_x_11) ;  /* 0x0000000000508947 */ /* 0x000fea0003800000 */
        /* <DEDUP_REMOVED lines=9> */
.L_x_13:
        /* <DEDUP_REMOVED lines=8> */
.L_x_12:
[----:B------:R-:W0:Y:S01]  /*0720*/  LDC.64 R14, c[0x4][RZ] ;  /* 0x01000000ff0e7b82 */ /* 0x000e220000000a00 */
[----:B------:R-:W-:-:S05]  /*0730*/  IMAD.MOV.U32 R12, RZ, RZ, 0x1 ;  /* 0x00000001ff0c7424 */ /* 0x000fca00078e00ff */
[----:B0-----:R2:W-:Y:S02]  /*0740*/  STG.E.U8 desc[UR4][R14.64], R12 ;  /* 0x0000000c0e007986 */ /* 0x0015e4000c101104 */
.L_x_11:
[----:B------:R-:W-:Y:S05]  /*0750*/  BSYNC.RECONVERGENT B1 ;  /* 0x0000000000017941 */ /* 0x000fea0003800200 */
.L_x_10:
[----:B------:R-:W-:Y:S01]  /*0760*/  IADD3 R13, PT, PT, R13, 0x1, RZ ;  /* 0x000000010d0d7810 */ /* 0x000fe20007ffe0ff */
[----:B------:R-:W-:Y:S03]  /*0770*/  BSSY.RECONVERGENT B1, `(.L_x_14) ;  /* 0x000001a000017945 */ /* 0x000fe60003800200 */
[----:B------:R-:W-:-:S13]  /*0780*/  ISETP.GE.AND P0, PT, R13, R8, PT ;  /* 0x000000080d00720c */ /* 0x000fda0003f06270 */
[----:B------:R-:W-:Y:S05]  /*0790*/  @P0 BRA `(.L_x_15) ;  /* 0x00000000005c0947 */ /* 0x000fea0003800000 */
[----:B012---:R-:W2:Y:S02]  /*07a0*/  LDG.E R12, desc[UR4][R6.64+0x4] ;  /* 0x00000404060c7981 */ /* 0x007ea4000c1e1900 */
        /* <DEDUP_REMOVED lines=11> */
.L_x_17:
        /* <DEDUP_REMOVED lines=8> */
.L_x_16:
[----:B------:R-:W0:Y:S01]  /*08e0*/  LDC.64 R12, c[0x4][RZ] ;  /* 0x01000000ff0c7b82 */ /* 0x000e220000000a00 */
[----:B------:R-:W-:-:S05]  /*08f0*/  IMAD.MOV.U32 R14, RZ, RZ, 0x1 ;  /* 0x00000001ff0e7424 */ /* 0x000fca00078e00ff */
[----:B0-----:R3:W-:Y:S02]  /*0900*/  STG.E.U8 desc[UR4][R12.64], R14 ;  /* 0x0000000e0c007986 */ /* 0x0017e4000c101104 */
.L_x_15:
[----:B------:R-:W-:Y:S05]  /*0910*/  BSYNC.RECONVERGENT B1 ;  /* 0x0000000000017941 */ /* 0x000fea0003800200 */
.L_x_14:
[----:B------:R-:W-:Y:S01]  /*0920*/  IADD3 R0, PT, PT, R0, 0x1, RZ ;  /* 0x0000000100007810 */ /* 0x000fe20007ffe0ff */
[----:B------:R-:W-:Y:S03]  /*0930*/  BSSY.RECONVERGENT B1, `(.L_x_18) ;  /* 0x000001c000017945 */ /* 0x000fe60003800200 */
[----:B------:R-:W-:-:S13]  /*0940*/  ISETP.GE.U32.AND P0, PT, R0, R9, PT ;  /* 0x000000090000720c */ /* 0x000fda0003f06070 */
[----:B------:R-:W-:Y:S05]  /*0950*/  @P0 BRA `(.L_x_19) ;  /* 0x0000000000640947 */ /* 0x000fea0003800000 */
[----:B0123--:R-:W-:-:S06]  /*0960*/  IMAD.WIDE R12, R8, 0x4, R6 ;  /* 0x00000004080c7825 */ /* 0x00ffcc00078e0206 */
[----:B------:R-:W2:Y:S02]  /*0970*/  LDG.E R12, desc[UR4][R12.64] ;  /* 0x000000040c0c7981 */ /* 0x000ea4000c1e1900 */
[----:B--2---:R-:W-:-:S13]  /*0980*/  ISETP.GE.AND P0, PT, R12, 0x2, PT ;  /* 0x000000020c00780c */ /* 0x004fda0003f06270 */
[----:B------:R-:W-:Y:S05]  /*0990*/  @!P0 BRA `(.L_x_19) ;  /* 0x0000000000548947 */ /* 0x000fea0003800000 */
[----:B------:R-:W-:Y:S01]  /*09a0*/  IMAD.WIDE R8, R8, 0x4, R2 ;  /* 0x0000000408087825 */ /* 0x000fe200078e0202 */
[----:B------:R-:W2:Y:S05]  /*09b0*/  LDG.E R13, desc[UR4][R2.64] ;  /* 0x00000004020d7981 */ /* 0x000eaa000c1e1900 */
        /* <DEDUP_REMOVED lines=8> */
.L_x_21:
        /* <DEDUP_REMOVED lines=8> */
.L_x_20:
[----:B------:R-:W0:Y:S01]  /*0ac0*/  LDC.64 R8, c[0x4][RZ] ;  /* 0x01000000ff087b82 */ /* 0x000e220000000a00 */
[----:B------:R-:W-:-:S05]  /*0ad0*/  IMAD.MOV.U32 R0, RZ, RZ, 0x1 ;  /* 0x00000001ff007424 */ /* 0x000fca00078e00ff */
[----:B0-----:R4:W-:Y:S02]  /*0ae0*/  STG.E.U8 desc[UR4][R8.64], R0 ;  /* 0x0000000008007986 */ /* 0x0019e4000c101104 */
.L_x_19:
[----:B------:R-:W-:Y:S05]  /*0af0*/  BSYNC.RECONVERGENT B1 ;  /* 0x0000000000017941 */ /* 0x000fea0003800200 */
.L_x_18:
[----:B------:R-:W-:-:S04]  /*0b00*/  IADD3 R10, PT, PT, R10, 0x1, RZ ;  /* 0x000000010a0a7810 */ /* 0x000fc80007ffe0ff */
[----:B------:R-:W-:-:S13]  /*0b10*/  ISETP.GE.U32.AND P0, PT, R10, UR7, PT ;  /* 0x000000070a007c0c */ /* 0x000fda000bf06070 */
[----:B------:R-:W-:Y:S05]  /*0b20*/  @P0 BRA `(.L_x_1) ;  /* 0x0000000000640947 */ /* 0x000fea0003800000 */
[----:B------:R-:W-:-:S06]  /*0b30*/  IMAD.WIDE R6, R11, 0x4, R6 ;  /* 0x000000040b067825 */ /* 0x000fcc00078e0206 */
[----:B------:R-:W5:Y:S02]  /*0b40*/  LDG.E R6, desc[UR4][R6.64] ;  /* 0x0000000406067981 */ /* 0x000f64000c1e1900 */
[----:B-----5:R-:W-:-:S13]  /*0b50*/  ISETP.GE.AND P0, PT, R6, 0x2, PT ;  /* 0x000000020600780c */ /* 0x020fda0003f06270 */
[----:B------:R-:W-:Y:S05]  /*0b60*/  @!P0 BRA `(.L_x_1) ;  /* 0x0000000000548947 */ /* 0x000fea0003800000 */
[----:B------:R-:W-:Y:S01]  /*0b70*/  IMAD.WIDE R6, R11, 0x4, R2 ;  /* 0x000000040b067825 */ /* 0x000fe200078e0202 */
[----:B----4-:R-:W4:Y:S05]  /*0b80*/  LDG.E R9, desc[UR4][R2.64] ;  /* 0x0000000402097981 */ /* 0x010f2a000c1e1900 */
[----:B------:R-:W5:Y:S01]  /*0b90*/  LDG.E R7, desc[UR4][R6.64] ;  /* 0x0000000406077981 */ /* 0x000f62000c1e1900 */
[----:B----4-:R-:W-:-:S04]  /*0ba0*/  IMAD.WIDE R8, R9, 0x4, R4 ;  /* 0x0000000409087825 */ /* 0x010fc800078e0204 */
[----:B-----5:R-:W-:Y:S01]  /*0bb0*/  IMAD.WIDE R10, R7, 0x4, R4 ;  /* 0x00000004070a7825 */ /* 0x020fe200078e0204 */
[----:B------:R-:W4:Y:S04]  /*0bc0*/  LDG.E R0, desc[UR4][R8.64] ;  /* 0x0000000408007981 */ /* 0x000f28000c1e1900 */
[----:B---3--:R-:W4:Y:S02]  /*0bd0*/  LDG.E R13, desc[UR4][R10.64] ;  /* 0x000000040a0d7981 */ /* 0x008f24000c1e1900 */
[----:B----4-:R-:W-:-:S13]  /*0be0*/  ISETP.NE.AND P0, PT, R0, R13, PT ;  /* 0x0000000d0000720c */ /* 0x010fda0003f05270 */
[----:B------:R-:W-:Y:S05]  /*0bf0*/  @!P0 BRA `(.L_x_1) ;  /* 0x0000000000308947 */ /* 0x000fea0003800000 */
[----:B------:R-:W-:Y:S01]  /*0c00*/  BSSY.RECONVERGENT B1, `(.L_x_22) ;  /* 0x0000008000017945 */ /* 0x000fe20003800200 */
.L_x_23:
[----:B------:R3:W-:Y:S04]  /*0c10*/  REDG.E.MIN.S32.STRONG.GPU desc[UR4][R8.64], R13 ;  /* 0x0000000d0800798e */ /* 0x0007e8000c92e304 */
[----:B------:R-:W4:Y:S04]  /*0c20*/  LDG.E R7, desc[UR4][R8.64] ;  /* 0x0000000408077981 */ /* 0x000f28000c1e1900 */
[----:B----4-:R4:W-:Y:S04]  /*0c30*/  REDG.E.MIN.S32.STRONG.GPU desc[UR4][R10.64], R7 ;  /* 0x000000070a00798e */ /* 0x0109e8000c92e304 */
[----:B------:R-:W5:Y:S04]  /*0c40*/  LDG.E R0, desc[UR4][R8.64] ;  /* 0x0000000408007981 */ /* 0x000f68000c1e1900 */
[----:B---3--:R-:W5:Y:S02]  /*0c50*/  LDG.E R13, desc[UR4][R10.64] ;  /* 0x000000040a0d7981 */ /* 0x008f64000c1e1900 */
[----:B-----5:R-:W-:-:S13]  /*0c60*/  ISETP.NE.AND P0, PT, R0, R13, PT ;  /* 0x0000000d0000720c */ /* 0x020fda0003f05270 */
[----:B----4-:R-:W-:Y:S05]  /*0c70*/  @P0 BRA `(.L_x_23) ;  /* 0xfffffffc00e40947 */ /* 0x010fea000383ffff */
[----:B------:R-:W-:Y:S05]  /*0c80*/  BSYNC.RECONVERGENT B1 ;  /* 0x0000000000017941 */ /* 0x000fea0003800200 */
.L_x_22:
[----:B------:R-:W3:Y:S01]  /*0c90*/  LDC.64 R6, c[0x4][RZ] ;  /* 0x01000000ff067b82 */ /* 0x000ee20000000a00 */
[----:B------:R-:W-:-:S05]  /*0ca0*/  IMAD.MOV.U32 R0, RZ, RZ, 0x1 ;  /* 0x00000001ff007424 */ /* 0x000fca00078e00ff */
[----:B---3--:R3:W-:Y:S02]  /*0cb0*/  STG.E.U8 desc[UR4][R6.64], R0 ;  /* 0x0000000006007986 */ /* 0x0087e4000c101104 */
.L_x_1:
[----:B------:R-:W-:Y:S05]  /*0cc0*/  BSYNC.RECONVERGENT B0 ;  /* 0x0000000000007941 */ /* 0x000fea0003800200 */
.L_x_0:
[----:B----4-:R-:W3:Y:S02]  /*0cd0*/  LDG.E R9, desc[UR4][R2.64] ;  /* 0x0000000402097981 */ /* 0x010ee4000c1e1900 */
[----:B---3--:R-:W-:-:S06]  /*0ce0*/  IMAD.WIDE R6, R9, 0x4, R4 ;  /* 0x0000000409067825 */ /* 0x008fcc00078e0204 */
[----:B------:R-:W3:Y:S02]  /*0cf0*/  LDG.E R6, desc[UR4][R6.64] ;  /* 0x0000000406067981 */ /* 0x000ee4000c1e1900 */
[----:B---3--:R-:W-:-:S13]  /*0d00*/  ISETP.NE.AND P0, PT, R9, R6, PT ;  /* 0x000000060900720c */ /* 0x008fda0003f05270 */
[----:B------:R-:W-:Y:S05]  /*0d10*/  @!P0 EXIT ;  /* 0x000000000000894d */ /* 0x000fea0003800000 */
[----:B------:R-:W-:-:S07]  /*0d20*/  MOV R9, R6 ;  /* 0x0000000600097202 */ /* 0x000fce0000000f00 */
.L_x_24:
[C---:B------:R-:W-:Y:S01]  /*0d30*/  IMAD.WIDE R6, R9.reuse, 0x4, R4 ;  /* 0x0000000409067825 */ /* 0x040fe200078e0204 */
[----:B------:R3:W-:Y:S05]  /*0d40*/  STG.E desc[UR4][R2.64], R9 ;  /* 0x0000000902007986 */ /* 0x0007ea000c101904 */
[----:B------:R-:W4:Y:S02]  /*0d50*/  LDG.E R6, desc[UR4][R6.64] ;  /* 0x0000000406067981 */ /* 0x000f24000c1e1900 */
[----:B----4-:R-:W-:Y:S01]  /*0d60*/  ISETP.NE.AND P0, PT, R9, R6, PT ;  /* 0x000000060900720c */ /* 0x010fe20003f05270 */
[----:B---3--:R-:W-:-:S12]  /*0d70*/  IMAD.MOV.U32 R9, RZ, RZ, R6 ;  /* 0x000000ffff097224 */ /* 0x008fd800078e0006 */
[----:B------:R-:W-:Y:S05]  /*0d80*/  @P0 BRA `(.L_x_24) ;  /* 0xfffffffc00e80947 */ /* 0x000fea000383ffff */
[----:B------:R-:W-:Y:S05]  /*0d90*/  EXIT ;  /* 0x000000000000794d */ /* 0x000fea0003800000 */
.L_x_25:
[----:B------:R-:W-:-:S00]  /*0da0*/  BRA `(.L_x_25) ;  /* 0xfffffffc00fc7947 */ /* 0x000fc0000383ffff */
[----:B------:R-:W-:-:S00]  /*0db0*/  NOP ;  /* 0x0000000000007918 */ /* 0x000fc00000000000 */
        /* <DEDUP_REMOVED lines=12> */
.L_x_50:


//--------------------- .text._Z16propagate_labelsiiiPi --------------------------
	.section	.text._Z16propagate_labelsiiiPi,"ax",@progbits
	.align	128
        .global         _Z16propagate_labelsiiiPi
        .type           _Z16propagate_labelsiiiPi,@function
        .size           _Z16propagate_labelsiiiPi,(.L_x_51 - _Z16propagate_labelsiiiPi)
        .other          _Z16propagate_labelsiiiPi,@"STO_CUDA_ENTRY STV_DEFAULT"
_Z16propagate_labelsiiiPi:
.text._Z16propagate_labelsiiiPi:
[----:B------:R-:W-:Y:S01]  /*0000*/  LDC R1, c[0x0][0x37c] ;  /* 0x0000df00ff017b82 */ /* 0x000fe20000000800 */
[----:B------:R-:W0:Y:S07]  /*0010*/  S2R R2, SR_TID.Y ;  /* 0x0000000000027919 */ /* 0x000e2e0000002200 */
[----:B------:R-:W1:Y:S01]  /*0020*/  LDC R3, c[0x0][0x360] ;  /* 0x0000d800ff037b82 */ /* 0x000e620000000800 */
[----:B------:R-:W2:Y:S01]  /*0030*/  LDCU.64 UR8, c[0x0][0x380] ;  /* 0x00007000ff0877ac */ /* 0x000ea20008000a00 */
[----:B------:R-:W1:Y:S01]  /*0040*/  S2R R0, SR_TID.X ;  /* 0x0000000000007919 */ /* 0x000e620000002100 */
[----:B------:R-:W3:Y:S01]  /*0050*/  LDCU UR7, c[0x0][0x388] ;  /* 0x00007100ff0777ac */ /* 0x000ee20008000800 */
[----:B------:R-:W4:Y:S04]  /*0060*/  S2R R4, SR_TID.Z ;  /* 0x0000000000047919 */ /* 0x000f280000002300 */
[----:B------:R-:W0:Y:S08]  /*0070*/  S2UR UR5, SR_CTAID.Y ;  /* 0x00000000000579c3 */ /* 0x000e300000002600 */
[----:B------:R-:W0:Y:S08]  /*0080*/  LDC R5, c[0x0][0x364] ;  /* 0x0000d900ff057b82 */ /* 0x000e300000000800 */
[----:B------:R-:W1:Y:S08]  /*0090*/  S2UR UR4, SR_CTAID.X ;  /* 0x00000000000479c3 */ /* 0x000e700000002500 */
[----:B------:R-:W4:Y:S08]  /*00a0*/  S2UR UR6, SR_CTAID.Z ;  /* 0x00000000000679c3 */ /* 0x000f300000002700 */
[----:B------:R-:W4:Y:S01]  /*00b0*/  LDC R7, c[0x0][0x368] ;  /* 0x0000da00ff077b82 */ /* 0x000f220000000800 */
[----:B0-----:R-:W-:-:S05]  /*00c0*/  IMAD R2, R5, UR5, R2 ;  /* 0x0000000505027c24 */ /* 0x001fca000f8e0202 */
[----:B--2---:R-:W-:Y:S01]  /*00d0*/  ISETP.GE.AND P0, PT, R2, UR9, PT ;  /* 0x0000000902007c0c */ /* 0x004fe2000bf06270 */
[----:B-1----:R-:W-:-:S05]  /*00e0*/  IMAD R0, R3, UR4, R0 ;  /* 0x0000000403007c24 */ /* 0x002fca000f8e0200 */
[----:B------:R-:W-:Y:S01]  /*00f0*/  ISETP.GE.OR P0, PT, R0, UR8, P0 ;  /* 0x0000000800007c0c */ /* 0x000fe20008706670 */
[----:B----4-:R-:W-:-:S05]  /*0100*/  IMAD R3, R7, UR6, R4 ;  /* 0x0000000607037c24 */ /* 0x010fca000f8e0204 */
[----:B---3--:R-:W-:-:S13]  /*0110*/  ISETP.GE.OR P0, PT, R3, UR7, P0 ;  /* 0x0000000703007c0c */ /* 0x008fda0008706670 */
[----:B------:R-:W-:Y:S05]  /*0120*/  @P0 EXIT ;  /* 0x000000000000094d */ /* 0x000fea0003800000 */
[----:B------:R-:W0:Y:S01]  /*0130*/  LDC.64 R6, c[0x0][0x390] ;  /* 0x0000e400ff067b82 */ /* 0x000e220000000a00 */
[----:B------:R-:W1:Y:S01]  /*0140*/  LDCU.64 UR4, c[0x0][0x358] ;  /* 0x00006b00ff0477ac */ /* 0x000e620008000a00 */
[----:B------:R-:W-:-:S04]  /*0150*/  IMAD R3, R3, UR9, R2 ;  /* 0x0000000903037c24 */ /* 0x000fc8000f8e0202 */
[----:B------:R-:W-:-:S04]  /*0160*/  IMAD R11, R3, UR8, R0 ;  /* 0x00000008030b7c24 */ /* 0x000fc8000f8e0200 */
[----:B0-----:R-:W-:-:S05]  /*0170*/  IMAD.WIDE R2, R11, 0x4, R6 ;  /* 0x000000040b027825 */ /* 0x001fca00078e0206 */
[----:B-1----:R-:W2:Y:S01]  /*0180*/  LDG.E R0, desc[UR4][R2.64] ;  /* 0x0000000402007981 */ /* 0x002ea2000c1e1900 */
[----:B------:R-:W-:Y:S01]  /*0190*/  BSSY.RECONVERGENT B0, `(.L_x_26) ;  /* 0x000000e000007945 */ /* 0x000fe20003800200 */
[-C--:B------:R-:W-:Y:S02]  /*01a0*/  MOV R9, R11.reuse ;  /* 0x0000000b00097202 */ /* 0x080fe40000000f00 */
[----:B--2---:R-:W-:-:S13]  /*01b0*/  ISETP.NE.AND P0, PT, R0, R11, PT ;  /* 0x0000000b0000720c */ /* 0x004fda0003f05270 */
[----:B------:R-:W-:Y:S05]  /*01c0*/  @!P0 BRA `(.L_x_27) ;  /* 0x0000000000288947 */ /* 0x000fea0003800000 */
[----:B------:R-:W-:Y:S01]  /*01d0*/  MOV R9, R0 ;  /* 0x0000000000097202 */ /* 0x000fe20000000f00 */
[----:B------:R-:W-:-:S07]  /*01e0*/  IMAD.MOV.U32 R0, RZ, RZ, RZ ;  /* 0x000000ffff007224 */ /* 0x000fce00078e00ff */
.L_x_28:
[----:B------:R-:W-:-:S06]  /*01f0*/  IMAD.WIDE R4, R9, 0x4, R6 ;  /* 0x0000000409047825 */ /* 0x000fcc00078e0206 */
[----:B------:R-:W2:Y:S01]  /*0200*/  LDG.E R4, desc[UR4][R4.64] ;  /* 0x0000000404047981 */ /* 0x000ea2000c1e1900 */
[C---:B------:R-:W-:Y:S01]  /*0210*/  ISETP.GE.U32.AND P0, PT, R0.reuse, 0x5, PT ;  /* 0x000000050000780c */ /* 0x040fe20003f06070 */
[----:B------:R-:W-:Y:S01]  /*0220*/  IMAD.MOV.U32 R11, RZ, RZ, R9 ;  /* 0x000000ffff0b7224 */ /* 0x000fe200078e0009 */
[----:B------:R-:W-:Y:S02]  /*0230*/  IADD3 R0, PT, PT, R0, 0x1, RZ ;  /* 0x0000000100007810 */ /* 0x000fe40007ffe0ff */
[----:B--2---:R-:W-:Y:S02]  /*0240*/  ISETP.NE.AND P1, PT, R4, R9, PT ;  /* 0x000000090400720c */ /* 0x004fe40003f25270 */
[----:B------:R-:W-:-:S11]  /*0250*/  MOV R9, R4 ;  /* 0x0000000400097202 */ /* 0x000fd60000000f00 */
[----:B------:R-:W-:Y:S05]  /*0260*/  @!P0 BRA P1, `(.L_x_28) ;  /* 0xfffffffc00e08947 */ /* 0x000fea000083ffff */
.L_x_27:
[----:B------:R-:W-:Y:S05]  /*0270*/  BSYNC.RECONVERGENT B0 ;  /* 0x0000000000007941 */ /* 0x000fea0003800200 */
.L_x_26:
[----:B------:R-:W-:Y:S01]  /*0280*/  ISETP.NE.AND P0, PT, R9, R11, PT ;  /* 0x0000000b0900720c */ /* 0x000fe20003f05270 */
[----:B------:R0:W-:-:S12]  /*0290*/  STG.E desc[UR4][R2.64], R9 ;  /* 0x0000000902007986 */ /* 0x0001d8000c101904 */
[----:B0-----:R-:W-:Y:S05]  /*02a0*/  @!P0 EXIT ;  /* 0x000000000000894d */ /* 0x001fea0003800000 */
[----:B------:R-:W0:Y:S01]  /*02b0*/  LDC.64 R2, c[0x4][RZ] ;  /* 0x01000000ff027b82 */ /* 0x000e220000000a00 */
[----:B------:R-:W-:-:S05]  /*02c0*/  IMAD.MOV.U32 R0, RZ, RZ, 0x1 ;  /* 0x00000001ff007424 */ /* 0x000fca00078e00ff */
[----:B0-----:R-:W-:Y:S01]  /*02d0*/  STG.E.U8 desc[UR4][R2.64], R0 ;  /* 0x0000000002007986 */ /* 0x001fe2000c101104 */
[----:B------:R-:W-:Y:S05]  /*02e0*/  EXIT ;  /* 0x000000000000794d */ /* 0x000fea0003800000 */
.L_x_29:
        /* <DEDUP_REMOVED lines=9> */
.L_x_51:


//--------------------- .text._Z16resolve_plateauxiiiPKhPiPKiS1_ --------------------------
	.section	.text._Z16resolve_plateauxiiiPKhPiPKiS1_,"ax",@progbits
	.align	128
        .global         _Z16resolve_plateauxiiiPKhPiPKiS1_
        .type           _Z16resolve_plateauxiiiPKhPiPKiS1_,@function
        .size           _Z16resolve_plateauxiiiPKhPiPKiS1_,(.L_x_52 - _Z16resolve_plateauxiiiPKhPiPKiS1_)
        .other          _Z16resolve_plateauxiiiPKhPiPKiS1_,@"STO_CUDA_ENTRY STV_DEFAULT"
_Z16resolve_plateauxiiiPKhPiPKiS1_:
.text._Z16resolve_plateauxiiiPKhPiPKiS1_:
[----:B------:R-:W-:Y:S01]  /*0000*/  LDC R1, c[0x0][0x37c] ;  /* 0x0000df00ff017b82 */ /* 0x000fe20000000800 */
[----:B------:R-:W0:Y:S07]  /*0010*/  S2R R24, SR_TID.Y ;  /* 0x0000000000187919 */ /* 0x000e2e0000002200 */
[----:B------:R-:W1:Y:S01]  /*0020*/  S2UR UR5, SR_CTAID.Y ;  /* 0x00000000000579c3 */ /* 0x000e620000002600 */
[----:B------:R-:W2:Y:S01]  /*0030*/  LDCU UR6, c[0x0][0x360] ;  /* 0x00006c00ff0677ac */ /* 0x000ea20008000800 */
[----:B------:R-:W-:Y:S01]  /*0040*/  BSSY.RECONVERGENT B0, `(.L_x_30) ;  /* 0x0000073000007945 */ /* 0x000fe20003800200 */
[----:B------:R-:W3:Y:S01]  /*0050*/  S2R R11, SR_TID.X ;  /* 0x00000000000b7919 */ /* 0x000ee20000002100 */
[----:B------:R-:W-:Y:S01]  /*0060*/  CS2R R4, SRZ ;  /* 0x0000000000047805 */ /* 0x000fe2000001ff00 */
[----:B------:R-:W1:Y:S01]  /*0070*/  LDCU UR7, c[0x0][0x364] ;  /* 0x00006c80ff0777ac */ /* 0x000e620008000800 */
[----:B------:R-:W4:Y:S02]  /*0080*/  S2R R9, SR_TID.Z ;  /* 0x0000000000097919 */ /* 0x000f240000002300 */
[----:B------:R-:W2:Y:S01]  /*0090*/  S2UR UR4, SR_CTAID.X ;  /* 0x00000000000479c3 */ /* 0x000ea20000002500 */
[----:B------:R-:W5:Y:S01]  /*00a0*/  LDCU UR9, c[0x0][0x368] ;  /* 0x00006d00ff0977ac */ /* 0x000f620008000800 */
[----:B------:R-:W4:Y:S06]  /*00b0*/  LDCU UR12, c[0x0][0x388] ;  /* 0x00007100ff0c77ac */ /* 0x000f2c0008000800 */
[----:B------:R-:W5:Y:S01]  /*00c0*/  S2UR UR8, SR_CTAID.Z ;  /* 0x00000000000879c3 */ /* 0x000f620000002700 */
[----:B------:R-:W3:Y:S07]  /*00d0*/  LDCU.64 UR10, c[0x0][0x358] ;  /* 0x00006b00ff0a77ac */ /* 0x000eee0008000a00 */
[----:B------:R-:W4:Y:S01]  /*00e0*/  LDC.64 R12, c[0x0][0x380] ;  /* 0x0000e000ff0c7b82 */ /* 0x000f220000000a00 */
[----:B-1----:R-:W-:-:S06]  /*00f0*/  UIMAD UR5, UR5, UR7, URZ ;  /* 0x00000007050572a4 */ /* 0x002fcc000f8e02ff */
[----:B0-----:R-:W-:Y:S01]  /*0100*/  VIADD R0, R24, UR5 ;  /* 0x0000000518007c36 */ /* 0x001fe20008000000 */
[----:B--2---:R-:W-:-:S06]  /*0110*/  UIMAD UR4, UR4, UR6, URZ ;  /* 0x00000006040472a4 */ /* 0x004fcc000f8e02ff */
[----:B---3--:R-:W-:Y:S01]  /*0120*/  VIADD R3, R11, UR4 ;  /* 0x000000040b037c36 */ /* 0x008fe20008000000 */
[----:B-----5:R-:W-:-:S06]  /*0130*/  UIMAD UR6, UR8, UR9, URZ ;  /* 0x00000009080672a4 */ /* 0x020fcc000f8e02ff */
[----:B----4-:R-:W-:Y:S01]  /*0140*/  VIADD R2, R9, UR6 ;  /* 0x0000000609027c36 */ /* 0x010fe20008000000 */
[----:B------:R-:W-:-:S04]  /*0150*/  ISETP.GE.AND P0, PT, R0, R13, PT ;  /* 0x0000000d0000720c */ /* 0x000fc80003f06270 */
[----:B------:R-:W-:-:S04]  /*0160*/  ISETP.LT.AND P0, PT, R3, R12, !P0 ;  /* 0x0000000c0300720c */ /* 0x000fc80004701270 */
[----:B------:R-:W-:-:S13]  /*0170*/  ISETP.LT.AND P0, PT, R2, UR12, P0 ;  /* 0x0000000c02007c0c */ /* 0x000fda0008701270 */
[----:B------:R-:W-:Y:S05]  /*0180*/  @!P0 BRA `(.L_x_31) ;  /* 0x0000000400788947 */ /* 0x000fea0003800000 */
[----:B------:R-:W0:Y:S01]  /*0190*/  LDCU.64 UR8, c[0x0][0x390] ;  /* 0x00007200ff0877ac */ /* 0x000e220008000a00 */
[----:B------:R-:W1:Y:S01]  /*01a0*/  LDC.64 R16, c[0x0][0x3a0] ;  /* 0x0000e800ff107b82 */ /* 0x000e620000000a00 */
[----:B------:R-:W-:Y:S01]  /*01b0*/  ISETP.NE.AND P4, PT, R2, RZ, PT ;  /* 0x000000ff0200720c */ /* 0x000fe20003f85270 */
[-C--:B------:R-:W-:Y:S02]  /*01c0*/  IMAD R10, R13, R12.reuse, RZ ;  /* 0x0000000c0d0a7224 */ /* 0x080fe400078e02ff */
[----:B------:R-:W-:Y:S01]  /*01d0*/  IMAD R5, R0, R12, R3 ;  /* 0x0000000c00057224 */ /* 0x000fe200078e0203 */
[----:B------:R-:W-:-:S03]  /*01e0*/  ISETP.NE.OR P4, PT, R9, RZ, !P4 ;  /* 0x000000ff0900720c */ /* 0x000fc60006785670 */
[----:B------:R-:W-:-:S05]  /*01f0*/  IMAD R5, R2, R10, R5 ;  /* 0x0000000a02057224 */ /* 0x000fca00078e0205 */
[----:B------:R-:W-:Y:S01]  /*0200*/  SHF.R.S32.HI R4, RZ, 0x1f, R5 ;  /* 0x0000001fff047819 */ /* 0x000fe20000011405 */
[C---:B------:R-:W-:Y:S01]  /*0210*/  IMAD.IADD R6, R5.reuse, 0x1, -R10 ;  /* 0x0000000105067824 */ /* 0x040fe200078e0a0a */
[----:B0-----:R-:W-:-:S04]  /*0220*/  IADD3 R18, P1, PT, R5, UR8, RZ ;  /* 0x0000000805127c10 */ /* 0x001fc8000ff3e0ff */
[----:B------:R-:W-:Y:S02]  /*0230*/  IADD3.X R19, PT, PT, R4, UR9, RZ, P1, !PT ;  /* 0x0000000904137c10 */ /* 0x000fe40008ffe4ff */
[C---:B------:R-:W-:Y:S01]  /*0240*/  @!P4 IADD3 R14, P1, PT, R6.reuse, UR8, RZ ;  /* 0x00000008060ecc10 */ /* 0x040fe2000ff3e0ff */
[--C-:B-1----:R-:W-:Y:S02]  /*0250*/  IMAD.WIDE R20, R5, 0x4, R16.reuse ;  /* 0x0000000405147825 */ /* 0x102fe400078e0210 */
[----:B------:R-:W2:Y:S01]  /*0260*/  LDG.E.U8 R28, desc[UR10][R18.64] ;  /* 0x0000000a121c7981 */ /* 0x000ea2000c1e1100 */
[C---:B------:R-:W-:Y:S01]  /*0270*/  @!P4 LEA.HI.X.SX32 R15, R6.reuse, UR9, 0x1, P1 ;  /* 0x00000009060fcc11 */ /* 0x040fe200088f0eff */
[----:B------:R-:W-:Y:S02]  /*0280*/  @!P4 IMAD.WIDE R22, R6, 0x4, R16 ;  /* 0x000000040616c825 */ /* 0x000fe400078e0210 */
[----:B------:R-:W3:Y:S01]  /*0290*/  LDG.E R27, desc[UR10][R20.64] ;  /* 0x0000000a141b7981 */ /* 0x000ee2000c1e1900 */
[----:B------:R-:W-:-:S03]  /*02a0*/  ISETP.NE.AND P3, PT, R0, RZ, PT ;  /* 0x000000ff0000720c */ /* 0x000fc60003f65270 */
[----:B------:R0:W4:Y:S04]  /*02b0*/  @!P4 LDG.E.U8 R26, desc[UR10][R14.64] ;  /* 0x0000000a0e1ac981 */ /* 0x000128000c1e1100 */
[----:B------:R1:W4:Y:S01]  /*02c0*/  @!P4 LDG.E R23, desc[UR10][R22.64] ;  /* 0x0000000a1617c981 */ /* 0x000322000c1e1900 */
[----:B------:R-:W-:Y:S01]  /*02d0*/  ISETP.NE.OR P3, PT, R24, RZ, !P3 ;  /* 0x000000ff1800720c */ /* 0x000fe20005f65670 */
[----:B------:R-:W-:-:S12]  /*02e0*/  IMAD.IADD R7, R5, 0x1, -R12 ;  /* 0x0000000105077824 */ /* 0x000fd800078e0a0c */
[----:B0-----:R-:W-:-:S04]  /*02f0*/  @!P3 IADD3 R14, P1, PT, R7, UR8, RZ ;  /* 0x00000008070ebc10 */ /* 0x001fc8000ff3e0ff */
[----:B------:R-:W-:-:S05]  /*0300*/  @!P3 LEA.HI.X.SX32 R15, R7, UR9, 0x1, P1 ;  /* 0x00000009070fbc11 */ /* 0x000fca00088f0eff */
[----:B------:R0:W4:Y:S01]  /*0310*/  @!P3 LDG.E.U8 R29, desc[UR10][R14.64] ;  /* 0x0000000a0e1db981 */ /* 0x000122000c1e1100 */
[----:B------:R-:W0:Y:S01]  /*0320*/  S2UR UR8, SR_CgaCtaId ;  /* 0x00000000000879c3 */ /* 0x000e220000008800 */
[----:B------:R-:W-:Y:S01]  /*0330*/  VIADD R8, R24, 0x1 ;  /* 0x0000000118087836 */ /* 0x000fe20000000000 */
[----:B------:R-:W-:Y:S01]  /*0340*/  UMOV UR7, 0x400 ;  /* 0x0000040000077882 */ /* 0x000fe20000000000 */
[----:B-1----:R-:W1:Y:S01]  /*0350*/  S2R R22, SR_TID.Z ;  /* 0x0000000000167919 */ /* 0x002e620000002300 */
[----:B------:R-:W-:Y:S02]  /*0360*/  VIADD R11, R11, 0x1 ;  /* 0x000000010b0b7836 */ /* 0x000fe40000000000 */
[----:B------:R-:W-:Y:S01]  /*0370*/  VIADD R8, R8, UR5 ;  /* 0x0000000508087c36 */ /* 0x000fe20008000000 */
[----:B------:R-:W1:Y:S01]  /*0380*/  S2R R25, SR_TID.Y ;  /* 0x0000000000197919 */ /* 0x000e620000002200 */
[----:B------:R-:W-:Y:S02]  /*0390*/  IMAD R24, R24, 0xa, R11 ;  /* 0x0000000a18187824 */ /* 0x000fe400078e020b */
[----:B------:R-:W-:Y:S01]  /*03a0*/  VIADD R11, R11, UR4 ;  /* 0x000000040b0b7c36 */ /* 0x000fe20008000000 */
[----:B------:R-:W-:Y:S01]  /*03b0*/  ISETP.GE.U32.AND P2, PT, R8, R13, PT ;  /* 0x0000000d0800720c */ /* 0x000fe20003f46070 */
[----:B------:R-:W-:Y:S01]  /*03c0*/  IMAD R9, R9, 0x64, R24 ;  /* 0x0000006409097824 */ /* 0x000fe200078e0218 */
[----:B------:R-:W1:Y:S01]  /*03d0*/  S2R R13, SR_TID.X ;  /* 0x00000000000d7919 */ /* 0x000e620000002100 */
[----:B0-----:R-:W-:-:S02]  /*03e0*/  ULEA UR9, UR8, UR7, 0x18 ;  /* 0x0000000708097291 */ /* 0x001fc4000f8ec0ff */
[----:B------:R-:W-:-:S04]  /*03f0*/  UIADD3 UR7, UPT, UPT, UR7, 0x3e8, URZ ;  /* 0x000003e807077890 */ /* 0x000fc8000fffe0ff */
[----:B------:R-:W-:Y:S01]  /*0400*/  ULEA UR7, UR8, UR7, 0x18 ;  /* 0x0000000708077291 */ /* 0x000fe2000f8ec0ff */
[----:B-1----:R-:W-:-:S04]  /*0410*/  VIADD R22, R22, 0x1 ;  /* 0x0000000116167836 */ /* 0x002fc80000000000 */
[----:B------:R-:W-:Y:S02]  /*0420*/  VIADD R14, R22, UR6 ;  /* 0x00000006160e7c36 */ /* 0x000fe40008000000 */
[----:B------:R-:W-:-:S03]  /*0430*/  VIADD R25, R25, 0x1 ;  /* 0x0000000119197836 */ /* 0x000fc60000000000 */
[----:B------:R-:W-:Y:S02]  /*0440*/  ISETP.GE.U32.AND P1, PT, R14, UR12, PT ;  /* 0x0000000c0e007c0c */ /* 0x000fe4000bf26070 */
[----:B------:R-:W-:Y:S02]  /*0450*/  ISETP.NE.OR P2, PT, R25, 0x8, P2 ;  /* 0x000000081900780c */ /* 0x000fe40001745670 */
[----:B------:R-:W-:Y:S01]  /*0460*/  ISETP.NE.OR P6, PT, R22, 0x8, P1 ;  /* 0x000000081600780c */ /* 0x000fe20000fc5670 */
[----:B------:R-:W-:-:S05]  /*0470*/  VIADD R22, R9, 0x6d ;  /* 0x0000006d09167836 */ /* 0x000fca0000000000 */
[----:B------:R-:W-:-:S05]  /*0480*/  LEA R22, R22, UR7, 0x2 ;  /* 0x0000000716167c11 */ /* 0x000fca000f8e10ff */
[----:B------:R-:W-:-:S04]  /*0490*/  @!P2 IADD3 R24, P5, PT, R18, R12, RZ ;  /* 0x0000000c1218a210 */ /* 0x000fc80007fbe0ff */
[----:B------:R-:W-:Y:S02]  /*04a0*/  @!P2 LEA.HI.X.SX32 R25, R12, R19, 0x1, P5 ;  /* 0x000000130c19a211 */ /* 0x000fe400028f0eff */
[----:B------:R-:W-:Y:S01]  /*04b0*/  ISETP.GE.AND P5, PT, R3, 0x1, PT ;  /* 0x000000010300780c */ /* 0x000fe20003fa6270 */
[----:B------:R-:W-:Y:S02]  /*04c0*/  @!P3 IMAD.WIDE R16, R7, 0x4, R16 ;  /* 0x000000040710b825 */ /* 0x000fe400078e0210 */
[----:B------:R-:W4:Y:S01]  /*04d0*/  @!P2 LDG.E.U8 R24, desc[UR10][R24.64] ;  /* 0x0000000a1818a981 */ /* 0x000f22000c1e1100 */
[----:B------:R-:W-:-:S03]  /*04e0*/  ISETP.NE.OR P5, PT, R13, RZ, !P5 ;  /* 0x000000ff0d00720c */ /* 0x000fc60006fa5670 */
[----:B--2---:R0:W-:Y:S02]  /*04f0*/  STS.U8 [R9+UR9+0x6e], R28 ;  /* 0x00006e1c09007988 */ /* 0x0041e40008000009 */
[----:B0-----:R-:W-:-:S05]  /*0500*/  LEA R28, R9, UR7, 0x2 ;  /* 0x00000007091c7c11 */ /* 0x001fca000f8e10ff */
[----:B---3--:R0:W-:Y:S04]  /*0510*/  STS [R28+0x1b8], R27 ;  /* 0x0001b81b1c007388 */ /* 0x0081e80000000800 */
[----:B----4-:R-:W-:Y:S04]  /*0520*/  @!P4 STS.U8 [R9+UR9+0xa], R26 ;  /* 0x00000a1a0900c988 */ /* 0x010fe80008000009 */
[----:B------:R1:W-:Y:S01]  /*0530*/  @!P4 STS [R22+-0x18c], R23 ;  /* 0xfffe74171600c388 */ /* 0x0003e20000000800 */
[----:B------:R-:W-:Y:S01]  /*0540*/  @!P6 IADD3 R14, P4, PT, R10, R18, RZ ;  /* 0x000000120a0ee210 */ /* 0x000fe20007f9e0ff */
[----:B0-----:R-:W-:-:S02]  /*0550*/  VIADD R27, R13, 0x1 ;  /* 0x000000010d1b7836 */ /* 0x001fc40000000000 */
[----:B------:R0:W2:Y:S01]  /*0560*/  @!P3 LDG.E R13, desc[UR10][R16.64] ;  /* 0x0000000a100db981 */ /* 0x0000a2000c1e1900 */
[----:B------:R-:W-:Y:S02]  /*0570*/  @!P6 LEA.HI.X.SX32 R15, R10, R19, 0x1, P4 ;  /* 0x000000130a0fe211 */ /* 0x000fe400020f0eff */
[----:B------:R-:W-:Y:S01]  /*0580*/  ISETP.GE.AND P4, PT, R11, R12, PT ;  /* 0x0000000c0b00720c */ /* 0x000fe20003f86270 */
[----:B------:R-:W3:Y:S03]  /*0590*/  @!P5 LDG.E.U8 R28, desc[UR10][R18.64+-0x1] ;  /* 0xffffff0a121cd981 */ /* 0x000ee6000c1e1100 */
[----:B------:R-:W-:Y:S01]  /*05a0*/  ISETP.NE.OR P4, PT, R27, 0x8, P4 ;  /* 0x000000081b00780c */ /* 0x000fe20002785670 */
[----:B------:R4:W-:Y:S01]  /*05b0*/  @!P3 STS.U8 [R9+UR9+0x64], R29 ;  /* 0x0000641d0900b988 */ /* 0x0009e20008000009 */
[----:B0-----:R-:W-:-:S03]  /*05c0*/  @!P2 IMAD.WIDE R16, R12, 0x4, R20 ;  /* 0x000000040c10a825 */ /* 0x001fc600078e0214 */
[----:B------:R-:W3:Y:S04]  /*05d0*/  @!P5 LDG.E R27, desc[UR10][R20.64+-0x4] ;  /* 0xfffffc0a141bd981 */ /* 0x000ee8000c1e1900 */
[----:B-1----:R0:W3:Y:S04]  /*05e0*/  @!P2 LDG.E R23, desc[UR10][R16.64] ;  /* 0x0000000a1017a981 */ /* 0x0020e8000c1e1900 */
[----:B------:R1:W3:Y:S04]  /*05f0*/  @!P4 LDG.E.U8 R26, desc[UR10][R18.64+0x1] ;  /* 0x0000010a121ac981 */ /* 0x0002e8000c1e1100 */
[----:B------:R4:W3:Y:S01]  /*0600*/  @!P4 LDG.E R25, desc[UR10][R20.64+0x4] ;  /* 0x0000040a1419c981 */ /* 0x0008e2000c1e1900 */
[----:B0-----:R-:W-:-:S03]  /*0610*/  @!P6 IMAD.WIDE R16, R10, 0x4, R20 ;  /* 0x000000040a10e825 */ /* 0x001fc600078e0214 */
[----:B------:R0:W3:Y:S01]  /*0620*/  @!P6 LDG.E.U8 R14, desc[UR10][R14.64] ;  /* 0x0000000a0e0ee981 */ /* 0x0000e2000c1e1100 */
[----:B-1----:R-:W1:Y:S03]  /*0630*/  LDC.64 R18, c[0x0][0x398] ;  /* 0x0000e600ff127b82 */ /* 0x002e660000000a00 */
[----:B----4-:R4:W3:Y:S01]  /*0640*/  @!P6 LDG.E R29, desc[UR10][R16.64] ;  /* 0x0000000a101de981 */ /* 0x0108e2000c1e1900 */
[----:B------:R-:W-:Y:S01]  /*0650*/  PLOP3.LUT P1, PT, P1, PT, PT, 0x8, 0x80 ;  /* 0x000000000080781c */ /* 0x000fe20000f2e170 */
[C---:B------:R-:W-:Y:S01]  /*0660*/  VIADD R21, R5.reuse, 0x1 ;  /* 0x0000000105157836 */ /* 0x040fe20000000000 */
[----:B------:R-:W-:Y:S01]  /*0670*/  @!P6 PLOP3.LUT P1, PT, PT, PT, PT, 0x80, 0x8 ;  /* 0x000000000008e81c */ /* 0x000fe20003f2f070 */
[----:B0-----:R-:W-:Y:S02]  /*0680*/  IMAD.IADD R15, R5, 0x1, R12 ;  /* 0x00000001050f7824 */ /* 0x001fe400078e020c */
[----:B----4-:R-:W-:-:S02]  /*0690*/  IMAD.IADD R17, R10, 0x1, R5 ;  /* 0x000000010a117824 */ /* 0x010fc400078e0205 */
[----:B-1----:R-:W-:-:S06]  /*06a0*/  IMAD.WIDE R18, R5, 0x4, R18 ;  /* 0x0000000405127825 */ /* 0x002fcc00078e0212 */
[----:B------:R0:W5:Y:S02]  /*06b0*/  LDG.E R18, desc[UR10][R18.64] ;  /* 0x0000000a12127981 */ /* 0x000164000c1e1900 */
[----:B0-----:R-:W-:Y:S02]  /*06c0*/  VIADD R19, R5, 0xffffffff ;  /* 0xffffffff05137836 */ /* 0x001fe40000000000 */
[----:B--2---:R-:W-:Y:S04]  /*06d0*/  @!P3 STS [R22+-0x24], R13 ;  /* 0xffffdc0d1600b388 */ /* 0x004fe80000000800 */
[----:B---3--:R-:W-:Y:S04]  /*06e0*/  @!P5 STS.U8 [R9+UR9+0x6d], R28 ;  /* 0x00006d1c0900d988 */ /* 0x008fe80008000009 */
[----:B------:R-:W-:Y:S04]  /*06f0*/  @!P5 STS [R22], R27 ;  /* 0x0000001b1600d388 */ /* 0x000fe80000000800 */
[----:B------:R-:W-:Y:S04]  /*0700*/  @!P4 STS.U8 [R9+UR9+0x6f], R26 ;  /* 0x00006f1a0900c988 */ /* 0x000fe80008000009 */
[----:B------:R-:W-:Y:S04]  /*0710*/  @!P4 STS [R22+0x8], R25 ;  /* 0x000008191600c388 */ /* 0x000fe80000000800 */
[----:B------:R-:W-:Y:S04]  /*0720*/  @!P2 STS.U8 [R9+UR9+0x78], R24 ;  /* 0x000078180900a988 */ /* 0x000fe80008000009 */
[----:B------:R-:W-:Y:S04]  /*0730*/  @!P2 STS [R22+0x2c], R23 ;  /* 0x00002c171600a388 */ /* 0x000fe80000000800 */
[----:B------:R0:W-:Y:S04]  /*0740*/  @!P6 STS.U8 [R9+UR9+0xd2], R14 ;  /* 0x0000d20e0900e988 */ /* 0x0001e80008000009 */
[----:B------:R1:W-:Y:S01]  /*0750*/  @!P6 STS [R22+0x194], R29 ;  /* 0x0001941d1600e388 */ /* 0x0003e20000000800 */
[----:B0-----:R-:W-:-:S07]  /*0760*/  VIADD R14, R9, 0x6e ;  /* 0x0000006e090e7836 */ /* 0x001fce0000000000 */
.L_x_31:
[----:B------:R-:W-:Y:S05]  /*0770*/  BSYNC.RECONVERGENT B0 ;  /* 0x0000000000007941 */ /* 0x000fea0003800200 */
.L_x_30:
[----:B------:R-:W0:Y:S01]  /*0780*/  S2UR UR6, SR_CgaCtaId ;  /* 0x00000000000679c3 */ /* 0x000e220000008800 */
[----:B------:R-:W-:Y:S01]  /*0790*/  UMOV UR4, 0x400 ;  /* 0x0000040000047882 */ /* 0x000fe20000000000 */
[----:B------:R-:W-:Y:S01]  /*07a0*/  BSSY.RECONVERGENT B1, `(.L_x_32) ;  /* 0x0000074000017945 */ /* 0x000fe20003800200 */
[----:B------:R-:W-:Y:S01]  /*07b0*/  UIADD3 UR5, UPT, UPT, UR4, 0x3e8, URZ ;  /* 0x000003e804057890 */ /* 0x000fe2000fffe0ff */
[----:B------:R-:W2:Y:S01]  /*07c0*/  LDCU UR7, c[0x0][0x380] ;  /* 0x00007000ff0777ac */ /* 0x000ea20008000800 */
[----:B------:R-:W3:Y:S01]  /*07d0*/  LDCU UR8, c[0x0][0x384] ;  /* 0x00007080ff0877ac */ /* 0x000ee20008000800 */
[----:B0-----:R-:W-:Y:S02]  /*07e0*/  ULEA UR4, UR6, UR4, 0x18 ;  /* 0x0000000406047291 */ /* 0x001fe4000f8ec0ff */
[----:B------:R-:W-:-:S04]  /*07f0*/  ULEA UR5, UR6, UR5, 0x18 ;  /* 0x0000000506057291 */ /* 0x000fc8000f8ec0ff */
[----:B------:R-:W-:Y:S02]  /*0800*/  IMAD.U32 R10, RZ, RZ, UR4 ;  /* 0x00000004ff0a7e24 */ /* 0x000fe4000f8e00ff */
[----:B------:R-:W-:Y:S02]  /*0810*/  LEA R14, R14, UR5, 0x2 ;  /* 0x000000050e0e7c11 */ /* 0x000fe4000f8e10ff */
[----:B--23--:R-:W-:-:S07]  /*0820*/  IMAD.IADD R16, R9, 0x1, R10 ;  /* 0x0000000109107824 */ /* 0x00cfce00078e020a */
.L_x_47:
[----:B------:R-:W-:Y:S06]  /*0830*/  BAR.SYNC.DEFER_BLOCKING 0x0 ;  /* 0x0000000000007b1d */ /* 0x000fec0000010000 */
[----:B------:R-:W-:Y:S01]  /*0840*/  BSSY.RECONVERGENT B0, `(.L_x_33) ;  /* 0x0000064000007945 */ /* 0x000fe20003800200 */
[----:B0-----:R0:W-:Y:S01]  /*0850*/  STS.U8 [R10+0x1388], RZ ;  /* 0x001388ff0a007388 */ /* 0x0011e20000000000 */
[----:B------:R-:W-:Y:S06]  /*0860*/  BAR.SYNC.DEFER_BLOCKING 0x0 ;  /* 0x0000000000007b1d */ /* 0x000fec0000010000 */
[----:B------:R-:W-:Y:S05]  /*0870*/  @!P0 BRA `(.L_x_34) ;  /* 0x0000000400808947 */ /* 0x000fea0003800000 */
[----:B------:R-:W2:Y:S02]  /*0880*/  LDS R9, [R14] ;  /* 0x000000000e097984 */ /* 0x000ea40000000800 */
[----:B--2---:R-:W-:-:S13]  /*0890*/  ISETP.GE.U32.AND P2, PT, R9, 0x2, PT ;  /* 0x000000020900780c */ /* 0x004fda0003f46070 */
[----:B------:R-:W-:Y:S05]  /*08a0*/  @!P2 BRA `(.L_x_34) ;  /* 0x000000040074a947 */ /* 0x000fea0003800000 */
[----:B------:R-:W2:Y:S01]  /*08b0*/  LDS R13, [R14+-0x190] ;  /* 0xfffe70000e0d7984 */ /* 0x000ea20000000800 */
[----:B------:R-:W-:Y:S01]  /*08c0*/  BSSY.RECONVERGENT B2, `(.L_x_35) ;  /* 0x000000f000027945 */ /* 0x000fe20003800200 */
[----:B------:R-:W-:Y:S02]  /*08d0*/  IMAD.MOV.U32 R20, RZ, RZ, R9 ;  /* 0x000000ffff147224 */ /* 0x000fe400078e0009 */
[----:B------:R3:W4:Y:S04]  /*08e0*/  LDS R24, [R14+-0x28] ;  /* 0xffffd8000e187984 */ /* 0x0007280000000800 */
[----:B------:R3:W0:Y:S01]  /*08f0*/  LDS R12, [R14+-0x4] ;  /* 0xfffffc000e0c7984 */ /* 0x0006220000000800 */
[----:B--2---:R-:W-:-:S04]  /*0900*/  ISETP.GT.AND P2, PT, R13, RZ, PT ;  /* 0x000000ff0d00720c */ /* 0x004fc80003f44270 */
[----:B------:R-:W-:-:S13]  /*0910*/  ISETP.EQ.OR P2, PT, R2, RZ, P2 ;  /* 0x000000ff0200720c */ /* 0x000fda0001742670 */
[----:B0--34-:R-:W-:Y:S05]  /*0920*/  @P2 BRA `(.L_x_36) ;  /* 0x0000000000202947 */ /* 0x019fea0003800000 */
[----:B-1----:R-:W-:Y:S04]  /*0930*/  LDS.U8 R22, [R16+0xa] ;  /* 0x00000a0010167984 */ /* 0x002fe80000000000 */
[----:B------:R-:W0:Y:S02]  /*0940*/  LDS.U8 R23, [R16+0x6e] ;  /* 0x00006e0010177984 */ /* 0x000e240000000000 */
[----:B0-----:R-:W-:-:S13]  /*0950*/  ISETP.NE.AND P3, PT, R22, R23, PT ;  /* 0x000000171600720c */ /* 0x001fda0003f65270 */
[----:B------:R-:W-:-:S05]  /*0960*/  @!P3 VIADD R22, R13, 0xffffffff ;  /* 0xffffffff0d16b836 */ /* 0x000fca0000000000 */
[----:B------:R-:W-:-:S04]  /*0970*/  @!P3 ISETP.GE.AND P2, PT, R9, R22, PT ;  /* 0x000000160900b20c */ /* 0x000fc80003f46270 */
[----:B------:R-:W-:-:S04]  /*0980*/  @!P3 ISETP.GT.OR P2, PT, R9, 0x1, !P2 ;  /* 0x000000010900b80c */ /* 0x000fc80005744670 */
[----:B------:R-:W-:Y:S02]  /*0990*/  @!P3 SEL R20, R22, R9, P2 ;  /* 0x000000091614b207 */ /* 0x000fe40001000000 */
[----:B-----5:R-:W-:-:S07]  /*09a0*/  @!P3 SEL R18, R6, R18, P2 ;  /* 0x000000120612b207 */ /* 0x020fce0001000000 */
.L_x_36:
[----:B------:R-:W-:Y:S05]  /*09b0*/  BSYNC.RECONVERGENT B2 ;  /* 0x0000000000027941 */ /* 0x000fea0003800200 */
.L_x_35:
[----:B------:R0:W2:Y:S01]  /*09c0*/  LDS R13, [R14+0x4] ;  /* 0x000004000e0d7984 */ /* 0x0000a20000000800 */
[----:B------:R-:W-:Y:S01]  /*09d0*/  ISETP.GT.AND P2, PT, R24, RZ, PT ;  /* 0x000000ff1800720c */ /* 0x000fe20003f44270 */
[----:B------:R-:W-:Y:S03]  /*09e0*/  BSSY.RECONVERGENT B2, `(.L_x_37) ;  /* 0x000000b000027945 */ /* 0x000fe60003800200 */
[----:B------:R-:W-:-:S13]  /*09f0*/  ISETP.EQ.OR P2, PT, R0, RZ, P2 ;  /* 0x000000ff0000720c */ /* 0x000fda0001742670 */
[----:B0-----:R-:W-:Y:S05]  /*0a00*/  @P2 BRA `(.L_x_38) ;  /* 0x0000000000202947 */ /* 0x001fea0003800000 */
        /* <DEDUP_REMOVED lines=8> */
.L_x_38:
[----:B------:R-:W-:Y:S05]  /*0a90*/  BSYNC.RECONVERGENT B2 ;  /* 0x0000000000027941 */ /* 0x000fea0003800200 */
.L_x_37:
[----:B-1----:R0:W1:Y:S01]  /*0aa0*/  LDS R22, [R14+0x28] ;  /* 0x000028000e167984 */ /* 0x0020620000000800 */
[----:B------:R-:W-:Y:S01]  /*0ab0*/  ISETP.GT.AND P2, PT, R12, RZ, PT ;  /* 0x000000ff0c00720c */ /* 0x000fe20003f44270 */
[----:B------:R-:W-:Y:S03]  /*0ac0*/  BSSY.RECONVERGENT B2, `(.L_x_39) ;  /* 0x000000b000027945 */ /* 0x000fe60003800200 */
[----:B------:R-:W-:-:S13]  /*0ad0*/  ISETP.LE.OR P2, PT, R3, RZ, P2 ;  /* 0x000000ff0300720c */ /* 0x000fda0001743670 */
[----:B0-----:R-:W-:Y:S05]  /*0ae0*/  @P2 BRA `(.L_x_40) ;  /* 0x0000000000202947 */ /* 0x001fea0003800000 */
[----:B------:R-:W-:Y:S04]  /*0af0*/  LDS.U8 R23, [R16+0x6d] ;  /* 0x00006d0010177984 */ /* 0x000fe80000000000 */
[----:B------:R-:W0:Y:S02]  /*0b00*/  LDS.U8 R24, [R16+0x6e] ;  /* 0x00006e0010187984 */ /* 0x000e240000000000 */
[----:B0-----:R-:W-:-:S13]  /*0b10*/  ISETP.NE.AND P3, PT, R23, R24, PT ;  /* 0x000000181700720c */ /* 0x001fda0003f65270 */
[----:B------:R-:W-:-:S05]  /*0b20*/  @!P3 VIADD R23, R12, 0xffffffff ;  /* 0xffffffff0c17b836 */ /* 0x000fca0000000000 */
[----:B------:R-:W-:-:S04]  /*0b30*/  @!P3 ISETP.GE.AND P2, PT, R20, R23, PT ;  /* 0x000000171400b20c */ /* 0x000fc80003f46270 */
[----:B------:R-:W-:-:S04]  /*0b40*/  @!P3 ISETP.GT.OR P2, PT, R20, 0x1, !P2 ;  /* 0x000000011400b80c */ /* 0x000fc80005744670 */
[----:B------:R-:W-:Y:S02]  /*0b50*/  @!P3 SEL R20, R23, R20, P2 ;  /* 0x000000141714b207 */ /* 0x000fe40001000000 */
[----:B-----5:R-:W-:-:S07]  /*0b60*/  @!P3 SEL R18, R19, R18, P2 ;  /* 0x000000121312b207 */ /* 0x020fce0001000000 */
.L_x_40:
[----:B------:R-:W-:Y:S05]  /*0b70*/  BSYNC.RECONVERGENT B2 ;  /* 0x0000000000027941 */ /* 0x000fea0003800200 */
.L_x_39:
[----:B------:R-:W0:Y:S01]  /*0b80*/  LDS R12, [R14+0x190] ;  /* 0x000190000e0c7984 */ /* 0x000e220000000800 */
[----:B--2---:R-:W-:Y:S01]  /*0b90*/  ISETP.GT.AND P2, PT, R13, RZ, PT ;  /* 0x000000ff0d00720c */ /* 0x004fe20003f44270 */
[----:B------:R-:W-:Y:S01]  /*0ba0*/  BSSY.RECONVERGENT B2, `(.L_x_41) ;  /* 0x000000e000027945 */ /* 0x000fe20003800200 */
[----:B-1----:R-:W-:Y:S02]  /*0bb0*/  ISETP.GT.AND P5, PT, R22, RZ, PT ;  /* 0x000000ff1600720c */ /* 0x002fe40003fa4270 */
[----:B------:R-:W-:Y:S02]  /*0bc0*/  ISETP.GE.OR P3, PT, R11, UR7, P2 ;  /* 0x000000070b007c0c */ /* 0x000fe40009766670 */
[----:B------:R-:W-:Y:S02]  /*0bd0*/  ISETP.GE.U32.OR P2, PT, R8, UR8, P5 ;  /* 0x0000000808007c0c */ /* 0x000fe4000af46470 */
[----:B0-----:R-:W-:-:S09]  /*0be0*/  ISETP.GT.OR P4, PT, R12, RZ, !P1 ;  /* 0x000000ff0c00720c */ /* 0x001fd20004f84670 */
[----:B------:R-:W-:Y:S05]  /*0bf0*/  @P3 BRA `(.L_x_42) ;  /* 0x0000000000203947 */ /* 0x000fea0003800000 */
        /* <DEDUP_REMOVED lines=8> */
.L_x_42:
[----:B------:R-:W-:Y:S05]  /*0c80*/  BSYNC.RECONVERGENT B2 ;  /* 0x0000000000027941 */ /* 0x000fea0003800200 */
.L_x_41:
[----:B------:R-:W-:Y:S04]  /*0c90*/  BSSY.RECONVERGENT B2, `(.L_x_43) ;  /* 0x000000a000027945 */ /* 0x000fe80003800200 */
        /* <DEDUP_REMOVED lines=9> */
.L_x_44:
[----:B------:R-:W-:Y:S05]  /*0d30*/  BSYNC.RECONVERGENT B2 ;  /* 0x0000000000027941 */ /* 0x000fea0003800200 */
.L_x_43:
        /* <DEDUP_REMOVED lines=10> */
.L_x_46:
[----:B------:R-:W-:Y:S05]  /*0de0*/  BSYNC.RECONVERGENT B2 ;  /* 0x0000000000027941 */ /* 0x000fea0003800200 */
.L_x_45:
[----:B------:R-:W-:Y:S01]  /*0df0*/  ISETP.NE.AND P2, PT, R20, R9, PT ;  /* 0x000000091400720c */ /* 0x000fe20003f45270 */
[----:B------:R-:W-:-:S12]  /*0e00*/  IMAD.MOV.U32 R22, RZ, RZ, 0x1 ;  /* 0x00000001ff167424 */ /* 0x000fd800078e00ff */
[----:B------:R-:W0:Y:S01]  /*0e10*/  @P2 S2R R24, SR_CgaCtaId ;  /* 0x0000000000182919 */ /* 0x000e220000008800 */
[----:B------:R-:W1:Y:S01]  /*0e20*/  @P2 LDC.64 R12, c[0x4][RZ] ;  /* 0x01000000ff0c2b82 */ /* 0x000e620000000a00 */
[----:B------:R-:W-:Y:S01]  /*0e30*/  @P2 MOV R23, 0x400 ;  /* 0x0000040000172802 */ /* 0x000fe20000000f00 */
[----:B------:R-:W-:Y:S01]  /*0e40*/  @P2 IMAD.MOV.U32 R9, RZ, RZ, R20 ;  /* 0x000000ffff092224 */ /* 0x000fe200078e0014 */
[----:B-1----:R2:W-:Y:S02]  /*0e50*/  @P2 STG.E.U8 desc[UR10][R12.64], R22 ;  /* 0x000000160c002986 */ /* 0x0025e4000c10110a */
[----:B0-----:R-:W-:-:S05]  /*0e60*/  @P2 LEA R10, R24, R23, 0x18 ;  /* 0x00000017180a2211 */ /* 0x001fca00078ec0ff */
[----:B------:R2:W-:Y:S02]  /*0e70*/  @P2 STS.U8 [R10+0x1388], R22 ;  /* 0x001388160a002388 */ /* 0x0005e40000000000 */
.L_x_34:
[----:B------:R-:W-:Y:S05]  /*0e80*/  BSYNC.RECONVERGENT B0 ;  /* 0x0000000000007941 */ /* 0x000fea0003800200 */
.L_x_33:
[----:B------:R-:W-:Y:S06]  /*0e90*/  BAR.SYNC.DEFER_BLOCKING 0x0 ;  /* 0x0000000000007b1d */ /* 0x000fec0000010000 */
[----:B------:R-:W-:Y:S04]  /*0ea0*/  @P0 STS [R14], R9 ;  /* 0x000000090e000388 */ /* 0x000fe80000000800 */
[----:B--2---:R-:W2:Y:S02]  /*0eb0*/  LDS.U8 R12, [R10+0x1388] ;  /* 0x001388000a0c7984 */ /* 0x004ea40000000000 */
[----:B--2---:R-:W-:-:S13]  /*0ec0*/  ISETP.NE.AND P2, PT, R12, RZ, PT ;  /* 0x000000ff0c00720c */ /* 0x004fda0003f45270 */
[----:B------:R-:W-:Y:S05]  /*0ed0*/  @P2 BRA `(.L_x_47) ;  /* 0xfffffff800542947 */ /* 0x000fea000383ffff */
[----:B------:R-:W-:Y:S05]  /*0ee0*/  BSYNC.RECONVERGENT B1 ;  /* 0x0000000000017941 */ /* 0x000fea0003800200 */
.L_x_32:
[----:B------:R-:W-:Y:S05]  /*0ef0*/  @!P0 EXIT ;  /* 0x000000000000894d */ /* 0x000fea0003800000 */
[----:B------:R-:W2:Y:S01]  /*0f00*/  LDS R7, [R14] ;  /* 0x000000000e077984 */ /* 0x000ea20000000800 */
[----:B------:R-:W3:Y:S01]  /*0f10*/  LDCU.64 UR4, c[0x0][0x398] ;  /* 0x00007300ff0477ac */ /* 0x000ee20008000a00 */
[C---:B------:R-:W-:Y:S01]  /*0f20*/  IMAD.SHL.U32 R0, R5.reuse, 0x4, RZ ;  /* 0x0000000405007824 */ /* 0x040fe200078e00ff */
[----:B------:R-:W-:Y:S01]  /*0f30*/  SHF.L.U64.HI R5, R5, 0x2, R4 ;  /* 0x0000000205057819 */ /* 0x000fe20000010204 */
[----:B------:R-:W4:Y:S03]  /*0f40*/  LDCU.64 UR6, c[0x0][0x3a8] ;  /* 0x00007500ff0677ac */ /* 0x000f260008000a00 */
[C---:B---3--:R-:W-:Y:S02]  /*0f50*/  IADD3 R2, P0, PT, R0.reuse, UR4, RZ ;  /* 0x0000000400027c10 */ /* 0x048fe4000ff1e0ff */
[----:B----4-:R-:W-:Y:S02]  /*0f60*/  IADD3 R4, P1, PT, R0, UR6, RZ ;  /* 0x0000000600047c10 */ /* 0x010fe4000ff3e0ff */
[----:B------:R-:W-:-:S02]  /*0f70*/  IADD3.X R3, PT, PT, R5, UR5, RZ, P0, !PT ;  /* 0x0000000505037c10 */ /* 0x000fc400087fe4ff */
[----:B------:R-:W-:-:S03]  /*0f80*/  IADD3.X R5, PT, PT, R5, UR7, RZ, P1, !PT ;  /* 0x0000000705057c10 */ /* 0x000fc60008ffe4ff */
[----:B-----5:R-:W-:Y:S04]  /*0f90*/  STG.E desc[UR10][R2.64], R18 ;  /* 0x0000001202007986 */ /* 0x020fe8000c10190a */
[----:B--2---:R-:W-:Y:S01]  /*0fa0*/  STG.E desc[UR10][R4.64], R7 ;  /* 0x0000000704007986 */ /* 0x004fe2000c10190a */
[----:B------:R-:W-:Y:S05]  /*0fb0*/  EXIT ;  /* 0x000000000000794d */ /* 0x000fea0003800000 */
.L_x_48:
        /* <DEDUP_REMOVED lines=12> */
.L_x_52:


//--------------------- .text._Z16initialise_stateiiiPKhPiS1_ --------------------------
	.section	.text._Z16initialise_stateiiiPKhPiS1_,"ax",@progbits
	.align	128
        .global         _Z16initialise_stateiiiPKhPiS1_
        .type           _Z16initialise_stateiiiPKhPiS1_,@function
        .size           _Z16initialise_stateiiiPKhPiS1_,(.L_x_53 - _Z16initialise_stateiiiPKhPiS1_)
        .other          _Z16initialise_stateiiiPKhPiS1_,@"STO_CUDA_ENTRY STV_DEFAULT"
_Z16initialise_stateiiiPKhPiS1_:
.text._Z16initialise_stateiiiPKhPiS1_:
        /* <DEDUP_REMOVED lines=19> */
[----:B------:R-:W0:Y:S01]  /*0130*/  LDCU.64 UR8, c[0x0][0x390] ;  /* 0x00007200ff0877ac */ /* 0x000e220008000a00 */
[----:B------:R-:W-:Y:S01]  /*0140*/  ISETP.NE.AND P5, PT, R14, RZ, PT ;  /* 0x000000ff0e00720c */ /* 0x000fe20003fa5270 */
[-C--:B------:R-:W-:Y:S01]  /*0150*/  IMAD R5, R13, R12.reuse, RZ ;  /* 0x0000000c0d057224 */ /* 0x080fe200078e02ff */
[C---:B------:R-:W-:Y:S01]  /*0160*/  ISETP.NE.AND P4, PT, R6.reuse, RZ, PT ;  /* 0x000000ff0600720c */ /* 0x040fe20003f85270 */
[----:B------:R-:W-:Y:S01]  /*0170*/  IMAD R3, R6, R12, R15 ;  /* 0x0000000c06037224 */ /* 0x000fe200078e020f */
[----:B------:R-:W1:Y:S03]  /*0180*/  LDCU.64 UR4, c[0x0][0x358] ;  /* 0x00006b00ff0477ac */ /* 0x000e660008000a00 */
[----:B------:R-:W-:-:S06]  /*0190*/  IMAD R3, R14, R5, R3 ;  /* 0x000000050e037224 */ /* 0x000fcc00078e0203 */
[C---:B------:R-:W-:Y:S02]  /*01a0*/  @P5 IMAD.IADD R22, R3.reuse, 0x1, -R5 ;  /* 0x0000000103165824 */ /* 0x040fe400078e0a05 */
[C---:B------:R-:W-:Y:S01]  /*01b0*/  @P4 IMAD.IADD R7, R3.reuse, 0x1, -R12 ;  /* 0x0000000103074824 */ /* 0x040fe200078e0a0c */
[C---:B0-----:R-:W-:Y:S02]  /*01c0*/  IADD3 R16, P0, PT, R3.reuse, UR8, RZ ;  /* 0x0000000803107c10 */ /* 0x041fe4000ff1e0ff */
[C---:B------:R-:W-:Y:S02]  /*01d0*/  @P5 IADD3 R8, P1, PT, R22.reuse, UR8, RZ ;  /* 0x0000000816085c10 */ /* 0x040fe4000ff3e0ff */
[----:B------:R-:W-:Y:S02]  /*01e0*/  LEA.HI.X.SX32 R17, R3, UR9, 0x1, P0 ;  /* 0x0000000903117c11 */ /* 0x000fe400080f0eff */
[----:B------:R-:W-:-:S03]  /*01f0*/  @P5 LEA.HI.X.SX32 R9, R22, UR9, 0x1, P1 ;  /* 0x0000000916095c11 */ /* 0x000fc600088f0eff */
[----:B-1----:R-:W2:Y:S01]  /*0200*/  LDG.E.U8 R0, desc[UR4][R16.64] ;  /* 0x0000000410007981 */ /* 0x002ea2000c1e1100 */
[----:B------:R-:W-:-:S03]  /*0210*/  @P4 IADD3 R10, P0, PT, R7, UR8, RZ ;  /* 0x00000008070a4c10 */ /* 0x000fc6000ff1e0ff */
[----:B------:R2:W3:Y:S01]  /*0220*/  @P5 LDG.E.U8 R2, desc[UR4][R8.64] ;  /* 0x0000000408025981 */ /* 0x0004e2000c1e1100 */
[----:B------:R-:W-:Y:S02]  /*0230*/  @P4 LEA.HI.X.SX32 R11, R7, UR9, 0x1, P0 ;  /* 0x00000009070b4c11 */ /* 0x000fe400080f0eff */
[----:B------:R-:W-:-:S03]  /*0240*/  ISETP.GE.AND P3, PT, R15, 0x1, PT ;  /* 0x000000010f00780c */ /* 0x000fc60003f66270 */
[----:B------:R3:W4:Y:S01]  /*0250*/  @P4 LDG.E.U8 R4, desc[UR4][R10.64] ;  /* 0x000000040a044981 */ /* 0x000722000c1e1100 */
[----:B------:R-:W-:Y:S02]  /*0260*/  VIADD R15, R15, 0x1 ;  /* 0x000000010f0f7836 */ /* 0x000fe40000000000 */
[----:B------:R-:W-:-:S03]  /*0270*/  VIADD R18, R6, 0x1 ;  /* 0x0000000106127836 */ /* 0x000fc60000000000 */
[----:B------:R-:W-:Y:S02]  /*0280*/  ISETP.GE.AND P2, PT, R15, R12, PT ;  /* 0x0000000c0f00720c */ /* 0x000fe40003f46270 */
[----:B------:R-:W-:Y:S02]  /*0290*/  ISETP.GE.U32.AND P0, PT, R18, R13, PT ;  /* 0x0000000d1200720c */ /* 0x000fe40003f06070 */
[----:B------:R-:W5:Y:S01]  /*02a0*/  @P3 LDG.E.U8 R6, desc[UR4][R16.64+-0x1] ;  /* 0xffffff0410063981 */ /* 0x000f62000c1e1100 */
[----:B------:R-:W-:-:S05]  /*02b0*/  VIADD R14, R14, 0x1 ;  /* 0x000000010e0e7836 */ /* 0x000fca0000000000 */
[----:B------:R-:W-:-:S03]  /*02c0*/  ISETP.GE.U32.AND P1, PT, R14, UR7, PT ;  /* 0x000000070e007c0c */ /* 0x000fc6000bf26070 */
[----:B------:R0:W5:Y:S02]  /*02d0*/  @!P2 LDG.E.U8 R8, desc[UR4][R16.64+0x1] ;  /* 0x000001041008a981 */ /* 0x000164000c1e1100 */
[----:B------:R-:W-:-:S04]  /*02e0*/  @!P0 IADD3 R20, P6, PT, R16, R12, RZ ;  /* 0x0000000c10148210 */ /* 0x000fc80007fde0ff */
[----:B------:R-:W-:-:S05]  /*02f0*/  @!P0 LEA.HI.X.SX32 R21, R12, R17, 0x1, P6 ;  /* 0x000000110c158211 */ /* 0x000fca00030f0eff */
[----:B------:R1:W5:Y:S01]  /*0300*/  @!P0 LDG.E.U8 R10, desc[UR4][R20.64] ;  /* 0x00000004140a8981 */ /* 0x000362000c1e1100 */
[----:B------:R-:W-:-:S04]  /*0310*/  @!P1 IADD3 R14, P6, PT, R5, R16, RZ ;  /* 0x00000010050e9210 */ /* 0x000fc80007fde0ff */
[----:B------:R-:W-:-:S05]  /*0320*/  @!P1 LEA.HI.X.SX32 R15, R5, R17, 0x1, P6 ;  /* 0x00000011050f9211 */ /* 0x000fca00030f0eff */
[----:B------:R-:W5:Y:S01]  /*0330*/  @!P1 LDG.E.U8 R14, desc[UR4][R14.64] ;  /* 0x000000040e0e9981 */ /* 0x000f62000c1e1100 */
[----:B--2---:R-:W-:Y:S02]  /*0340*/  PRMT R9, R0, 0x7610, R9 ;  /* 0x0000761000097816 */ /* 0x004fe40000000009 */
[CC--:B---3--:R-:W-:Y:S02]  /*0350*/  @P5 VIMNMX.U16x2 R11, PT, PT, R2.reuse, R0.reuse, PT ;  /* 0x00000000020b5248 */ /* 0x0c8fe40003fe0200 */
[----:B------:R-:W-:Y:S01]  /*0360*/  @P5 ISETP.GT.U32.AND P6, PT, R2, R0, PT ;  /* 0x000000000200520c */ /* 0x000fe20003fc4070 */
[----:B------:R-:W-:Y:S01]  /*0370*/  IMAD.MOV.U32 R2, RZ, RZ, R3 ;  /* 0x000000ffff027224 */ /* 0x000fe200078e0003 */
[----:B------:R-:W-:Y:S02]  /*0380*/  @P5 PRMT R9, R11, 0x7610, R9 ;  /* 0x000076100b095816 */ /* 0x000fe40000000009 */
[----:B------:R-:W-:Y:S02]  /*0390*/  @P5 SEL R2, R3, R22, P6 ;  /* 0x0000001603025207 */ /* 0x000fe40003000000 */
[----:B0-----:R-:W-:-:S04]  /*03a0*/  @P4 LOP3.LUT R16, R9, 0xff, RZ, 0xc0, !PT ;  /* 0x000000ff09104812 */ /* 0x001fc800078ec0ff */
[CC--:B----4-:R-:W-:Y:S02]  /*03b0*/  @P4 VIMNMX.U16x2 R11, PT, PT, R4.reuse, R16.reuse, PT ;  /* 0x00000010040b4248 */ /* 0x0d0fe40003fe0200 */
[----:B------:R-:W-:Y:S02]  /*03c0*/  @P4 ISETP.GT.U32.AND P6, PT, R4, R16, PT ;  /* 0x000000100400420c */ /* 0x000fe40003fc4070 */
[----:B------:R-:W-:Y:S02]  /*03d0*/  @P4 PRMT R9, R11, 0x7610, R9 ;  /* 0x000076100b094816 */ /* 0x000fe40000000009 */
[----:B------:R-:W-:Y:S02]  /*03e0*/  @P4 SEL R2, R2, R7, P6 ;  /* 0x0000000702024207 */ /* 0x000fe40003000000 */
[----:B------:R-:W-:-:S04]  /*03f0*/  @P3 LOP3.LUT R18, R9, 0xff, RZ, 0xc0, !PT ;  /* 0x000000ff09123812 */ /* 0x000fc800078ec0ff */
[CC--:B-----5:R-:W-:Y:S02]  /*0400*/  @P3 VIMNMX.U16x2 R11, PT, PT, R6.reuse, R18.reuse, PT ;  /* 0x00000012060b3248 */ /* 0x0e0fe40003fe0200 */
[----:B------:R-:W-:Y:S02]  /*0410*/  ISETP.GT.U32.OR P5, PT, R6, R18, !P3 ;  /* 0x000000120600720c */ /* 0x000fe40005fa4470 */
[----:B------:R-:W-:-:S04]  /*0420*/  @P3 PRMT R9, R11, 0x7610, R9 ;  /* 0x000076100b093816 */ /* 0x000fc80000000009 */
[----:B-1----:R-:W-:-:S04]  /*0430*/  @!P2 LOP3.LUT R20, R9, 0xff, RZ, 0xc0, !PT ;  /* 0x000000ff0914a812 */ /* 0x002fc800078ec0ff */
[CC--:B------:R-:W-:Y:S02]  /*0440*/  @!P2 VIMNMX.U16x2 R11, PT, PT, R8.reuse, R20.reuse, PT ;  /* 0x00000014080ba248 */ /* 0x0c0fe40003fe0200 */
[----:B------:R-:W-:Y:S01]  /*0450*/  ISETP.GT.U32.OR P4, PT, R8, R20, P2 ;  /* 0x000000140800720c */ /* 0x000fe20001784470 */
[----:B------:R-:W-:Y:S01]  /*0460*/  @!P5 VIADD R2, R3, 0xffffffff ;  /* 0xffffffff0302d836 */ /* 0x000fe20000000000 */
[----:B------:R-:W-:Y:S01]  /*0470*/  @!P2 PRMT R9, R11, 0x7610, R9 ;  /* 0x000076100b09a816 */ /* 0x000fe20000000009 */
[----:B------:R-:W-:-:S03]  /*0480*/  IMAD.MOV.U32 R11, RZ, RZ, RZ ;  /* 0x000000ffff0b7224 */ /* 0x000fc600078e00ff */
[----:B------:R-:W-:-:S04]  /*0490*/  @!P0 LOP3.LUT R4, R9, 0xff, RZ, 0xc0, !PT ;  /* 0x000000ff09048812 */ /* 0x000fc800078ec0ff */
[CC--:B------:R-:W-:Y:S02]  /*04a0*/  @!P0 VIMNMX.U16x2 R6, PT, PT, R10.reuse, R4.reuse, PT ;  /* 0x000000040a068248 */ /* 0x0c0fe40003fe0200 */
[----:B------:R-:W-:Y:S01]  /*04b0*/  ISETP.GT.U32.OR P5, PT, R10, R4, P0 ;  /* 0x000000040a00720c */ /* 0x000fe200007a4470 */
[----:B------:R-:W-:Y:S01]  /*04c0*/  @!P4 VIADD R2, R3, 0x1 ;  /* 0x000000010302c836 */ /* 0x000fe20000000000 */
[----:B------:R-:W-:-:S04]  /*04d0*/  @!P0 PRMT R9, R6, 0x7610, R9 ;  /* 0x0000761006098816 */ /* 0x000fc80000000009 */
[----:B------:R-:W-:-:S04]  /*04e0*/  @!P1 LOP3.LUT R4, R9, 0xff, RZ, 0xc0, !PT ;  /* 0x000000ff09049812 */ /* 0x000fc800078ec0ff */
[CC--:B------:R-:W-:Y:S02]  /*04f0*/  @!P1 VIMNMX.U16x2 R6, PT, PT, R14.reuse, R4.reuse, PT ;  /* 0x000000040e069248 */ /* 0x0c0fe40003fe0200 */
[----:B------:R-:W-:Y:S01]  /*0500*/  ISETP.GT.U32.OR P3, PT, R14, R4, P1 ;  /* 0x000000040e00720c */ /* 0x000fe20000f64470 */
[----:B------:R-:W-:Y:S01]  /*0510*/  @!P5 IMAD.IADD R2, R3, 0x1, R12 ;  /* 0x000000010302d824 */ /* 0x000fe200078e020c */
[----:B------:R-:W-:Y:S02]  /*0520*/  @!P1 PRMT R9, R6, 0x7610, R9 ;  /* 0x0000761006099816 */ /* 0x000fe40000000009 */
[----:B------:R-:W0:Y:S02]  /*0530*/  LDC.64 R6, c[0x0][0x398] ;  /* 0x0000e600ff067b82 */ /* 0x000e240000000a00 */
[----:B------:R-:W-:-:S04]  /*0540*/  LOP3.LUT R9, R9, 0xff, RZ, 0xc0, !PT ;  /* 0x000000ff09097812 */ /* 0x000fc800078ec0ff */
[----:B------:R-:W-:Y:S02]  /*0550*/  ISETP.GE.U32.AND P2, PT, R9, R0, PT ;  /* 0x000000000900720c */ /* 0x000fe40003f46070 */
[----:B------:R-:W1:Y:S01]  /*0560*/  LDC.64 R8, c[0x0][0x3a0] ;  /* 0x0000e800ff087b82 */ /* 0x000e620000000a00 */
[----:B------:R-:W-:-:S10]  /*0570*/  @!P3 IMAD.IADD R2, R5, 0x1, R3 ;  /* 0x000000010502b824 */ /* 0x000fd400078e0203 */
[----:B------:R-:W-:Y:S01]  /*0580*/  @P2 IMAD.MOV.U32 R0, RZ, RZ, 0x3 ;  /* 0x00000003ff002424 */ /* 0x000fe200078e00ff */
[CC--:B------:R-:W-:Y:S02]  /*0590*/  @P2 ISETP.GE.AND P1, PT, R2.reuse, R3.reuse, PT ;  /* 0x000000030200220c */ /* 0x0c0fe40003f26270 */
[----:B------:R-:W-:Y:S02]  /*05a0*/  @P2 ISETP.GT.AND P0, PT, R2, R3, PT ;  /* 0x000000030200220c */ /* 0x000fe40003f04270 */
[----:B------:R-:W-:Y:S01]  /*05b0*/  @P2 SEL R0, R0, 0x1, !P1 ;  /* 0x0000000100002807 */ /* 0x000fe20004800000 */
[C---:B0-----:R-:W-:Y:S01]  /*05c0*/  IMAD.WIDE R4, R3.reuse, 0x4, R6 ;  /* 0x0000000403047825 */ /* 0x041fe200078e0206 */
[----:B------:R-:W-:Y:S02]  /*05d0*/  @P2 VIMNMX R2, PT, PT, R3, R2, !PT ;  /* 0x0000000203022248 */ /* 0x000fe40007fe0100 */
[----:B------:R-:W-:-:S03]  /*05e0*/  @P2 SEL R11, R0, 0x2, !P0 ;  /* 0x00000002000b2807 */ /* 0x000fc60004000000 */
[----:B------:R-:W-:Y:S01]  /*05f0*/  STG.E desc[UR4][R4.64], R2 ;  /* 0x0000000204007986 */ /* 0x000fe2000c101904 */
[----:B-1----:R-:W-:-:S05]  /*0600*/  IMAD.WIDE R6, R3, 0x4, R8 ;  /* 0x0000000403067825 */ /* 0x002fca00078e0208 */
[----:B------:R-:W-:Y:S01]  /*0610*/  STG.E desc[UR4][R6.64], R11 ;  /* 0x0000000b06007986 */ /* 0x000fe2000c101904 */
[----:B------:R-:W-:Y:S05]  /*0620*/  EXIT ;  /* 0x000000000000794d */ /* 0x000fea0003800000 */
.L_x_49:
        /* <DEDUP_REMOVED lines=13> */
.L_x_53:


//--------------------- .nv.shared.reserved.0     --------------------------
	.section	.nv.shared.reserved.0,"aw",@nobits
	.weak		__nv_reservedSMEM_offset_0_alias
	.size		__nv_reservedSMEM_offset_0_alias, 0, 64
	.other		__nv_reservedSMEM_offset_0_alias,@"STO_CUDA_RESERVED_SHARED STV_DEFAULT"
__nv_reservedSMEM_offset_0_alias:
	.zero		0
	.zero		64


//--------------------- .nv.global                --------------------------
	.section	.nv.global,"aw",@nobits
.nv.global:
	.type		change,@object
	.size		change,(.L_0 - change)
change:
	.zero		1
.L_0:


//--------------------- .nv.shared._Z16resolve_plateauxiiiPKhPiPKiS1_ --------------------------
	.section	.nv.shared._Z16resolve_plateauxiiiPKhPiPKiS1_,"aw",@nobits
	.sectionflags	@""
	.align	4
.nv.shared._Z16resolve_plateauxiiiPKhPiPKiS1_:
	.zero		6025


//--------------------- .nv.constant0._Z20unify_plateau_labelsiiiPiPKi --------------------------
	.section	.nv.constant0._Z20unify_plateau_labelsiiiPiPKi,"a",@progbits
	.sectionflags	@""
	.align	4
.nv.constant0._Z20unify_plateau_labelsiiiPiPKi:
	.zero		928


//--------------------- .nv.constant0._Z16propagate_labelsiiiPi --------------------------
	.section	.nv.constant0._Z16propagate_labelsiiiPi,"a",@progbits
	.sectionflags	@""
	.align	4
.nv.constant0._Z16propagate_labelsiiiPi:
	.zero		920


//--------------------- .nv.constant0._Z16resolve_plateauxiiiPKhPiPKiS1_ --------------------------
	.section	.nv.constant0._Z16resolve_plateauxiiiPKhPiPKiS1_,"a",@progbits
	.sectionflags	@""
	.align	4
.nv.constant0._Z16resolve_plateauxiiiPKhPiPKiS1_:
	.zero		944


//--------------------- .nv.constant0._Z16initialise_stateiiiPKhPiS1_ --------------------------
	.section	.nv.constant0._Z16initialise_stateiiiPKhPiS1_,"a",@progbits
	.sectionflags	@""
	.align	4
.nv.constant0._Z16initialise_stateiiiPKhPiS1_:
	.zero		936


//--------------------- SYMBOLS --------------------------

	.type		.nv.reservedSmem.offset0,@object
	.size		.nv.reservedSmem.offset0,0x4
	.type		.nv.reservedSmem.cap,@object
	.size		.nv.reservedSmem.cap,0x4
